//
// Generated by NVIDIA NVVM Compiler
//
// Compiler Build ID: CL-36424714
// Cuda compilation tools, release 13.0, V13.0.88
// Based on NVVM 20.0.0
//

.version 9.0
.target sm_100
.address_size 64

	// .globl	_Z9compute_fiPKfS0_Pf

.visible .entry _Z9compute_fiPKfS0_Pf(
	.param .u32 _Z9compute_fiPKfS0_Pf_param_0,
	.param .u64 .ptr .align 1 _Z9compute_fiPKfS0_Pf_param_1,
	.param .u64 .ptr .align 1 _Z9compute_fiPKfS0_Pf_param_2,
	.param .u64 .ptr .align 1 _Z9compute_fiPKfS0_Pf_param_3
)
{
	.reg .pred 	%p<7>;
	.reg .b32 	%r<6>;
	.reg .b32 	%f<69>;
	.reg .b64 	%rd<11>;

	ld.param.u32 	%r2, [_Z9compute_fiPKfS0_Pf_param_0];
	ld.param.u64 	%rd1, [_Z9compute_fiPKfS0_Pf_param_1];
	ld.param.u64 	%rd2, [_Z9compute_fiPKfS0_Pf_param_2];
	ld.param.u64 	%rd3, [_Z9compute_fiPKfS0_Pf_param_3];
	mov.u32 	%r3, %ctaid.x;
	mov.u32 	%r4, %ntid.x;
	mov.u32 	%r5, %tid.x;
	mad.lo.s32 	%r1, %r3, %r4, %r5;
	setp.ge.s32 	%p1, %r1, %r2;
	@%p1 bra 	$L__BB0_2;
	cvta.to.global.u64 	%rd4, %rd2;
	cvta.to.global.u64 	%rd5, %rd1;
	cvta.to.global.u64 	%rd6, %rd3;
	mul.wide.s32 	%rd7, %r1, 4;
	add.s64 	%rd8, %rd4, %rd7;
	ld.global.f32 	%f1, [%rd8];
	add.s64 	%rd9, %rd5, %rd7;
	ld.global.f32 	%f2, [%rd9];
	setp.eq.f32 	%p2, %f1, 0f00000000;
	setp.eq.f32 	%p3, %f2, 0f00000000;
	selp.f32 	%f3, 0f3E4CCCCD, %f2, %p3;
	selp.f32 	%f4, %f3, %f2, %p2;
	abs.f32 	%f5, %f4;
	abs.f32 	%f6, %f1;
	sub.f32 	%f7, %f5, %f6;
	add.f32 	%f8, %f6, %f5;
	div.rn.f32 	%f9, %f7, %f8;
	setp.lt.f32 	%p4, %f4, 0f00000000;
	neg.f32 	%f10, %f9;
	selp.f32 	%f11, %f10, %f9, %p4;
	setp.ge.f32 	%p5, %f4, 0f00000000;
	selp.f32 	%f12, 0f3F490FDB, 0f4016CBE4, %p5;
	mul.f32 	%f13, %f11, %f11;
	fma.rn.f32 	%f14, %f13, 0f3E448E00, 0fBF78EED2;
	fma.rn.f32 	%f15, %f11, %f14, %f12;
	setp.lt.f32 	%p6, %f1, 0f00000000;
	neg.f32 	%f16, %f15;
	selp.f32 	%f17, %f16, %f15, %p6;
	fma.rn.f32 	%f18, %f13, 0fBDA27C92, 0f3E93CF3A;
	fma.rn.f32 	%f19, %f13, %f18, 0fBF7ECFC8;
	fma.rn.f32 	%f20, %f11, %f19, %f12;
	neg.f32 	%f21, %f20;
	selp.f32 	%f22, %f21, %f20, %p6;
	add.f32 	%f23, %f17, %f22;
	fma.rn.f32 	%f24, %f13, 0f3D1FB050, 0fBE15C65A;
	fma.rn.f32 	%f25, %f13, %f24, 0f3EA4710C;
	fma.rn.f32 	%f26, %f13, %f25, 0fBF7FCC7A;
	fma.rn.f32 	%f27, %f11, %f26, %f12;
	neg.f32 	%f28, %f27;
	selp.f32 	%f29, %f28, %f27, %p6;
	add.f32 	%f30, %f23, %f29;
	fma.rn.f32 	%f31, %f13, 0fBCAAC48A, 0f3DAE672A;
	fma.rn.f32 	%f32, %f13, %f31, 0fBE387BFA;
	fma.rn.f32 	%f33, %f13, %f32, 0f3EA91DC2;
	fma.rn.f32 	%f34, %f13, %f33, 0fBF7FF73E;
	fma.rn.f32 	%f35, %f11, %f34, %f12;
	neg.f32 	%f36, %f35;
	selp.f32 	%f37, %f36, %f35, %p6;
	add.f32 	%f38, %f30, %f37;
	fma.rn.f32 	%f39, %f13, 0f3C4003A8, 0fBD57A64A;
	fma.rn.f32 	%f40, %f13, %f39, 0f3DEE71DE;
	fma.rn.f32 	%f41, %f13, %f40, 0fBE462FAA;
	fma.rn.f32 	%f42, %f13, %f41, 0f3EAA4D90;
	fma.rn.f32 	%f43, %f13, %f42, 0fBF7FFE82;
	fma.rn.f32 	%f44, %f11, %f43, %f12;
	neg.f32 	%f45, %f44;
	selp.f32 	%f46, %f45, %f44, %p6;
	add.f32 	%f47, %f38, %f46;
	fma.rn.f32 	%f48, %f13, 0fBBDF05E2, 0f3D099028;
	fma.rn.f32 	%f49, %f13, %f48, 0fBDA30408;
	fma.rn.f32 	%f50, %f13, %f49, 0f3E077DE4;
	fma.rn.f32 	%f51, %f13, %f50, 0fBE4AD37E;
	fma.rn.f32 	%f52, %f13, %f51, 0f3EAA95A0;
	fma.rn.f32 	%f53, %f13, %f52, 0fBF7FFFBE;
	fma.rn.f32 	%f54, %f11, %f53, %f12;
	neg.f32 	%f55, %f54;
	selp.f32 	%f56, %f55, %f54, %p6;
	add.f32 	%f57, %f47, %f56;
	fma.rn.f32 	%f58, %f13, 0f3B843AEE, 0fBCB27AA0;
	fma.rn.f32 	%f59, %f13, %f58, 0f3D6484D6;
	fma.rn.f32 	%f60, %f13, %f59, 0fBDC54406;
	fma.rn.f32 	%f61, %f13, %f60, 0f3E0E6098;
	fma.rn.f32 	%f62, %f13, %f61, 0fBE4C3DCA;
	fma.rn.f32 	%f63, %f13, %f62, 0f3EAAA5F2;
	fma.rn.f32 	%f64, %f13, %f63, 0fBF7FFFF4;
	fma.rn.f32 	%f65, %f11, %f64, %f12;
	neg.f32 	%f66, %f65;
	selp.f32 	%f67, %f66, %f65, %p6;
	add.f32 	%f68, %f57, %f67;
	add.s64 	%rd10, %rd6, %rd7;
	st.global.f32 	[%rd10], %f68;
$L__BB0_2:
	ret;

}
	// .globl	_Z9compute_siPKfS0_Ps
.visible .entry _Z9compute_siPKfS0_Ps(
	.param .u32 _Z9compute_siPKfS0_Ps_param_0,
	.param .u64 .ptr .align 1 _Z9compute_siPKfS0_Ps_param_1,
	.param .u64 .ptr .align 1 _Z9compute_siPKfS0_Ps_param_2,
	.param .u64 .ptr .align 1 _Z9compute_siPKfS0_Ps_param_3
)
{
	.reg .pred 	%p<5>;
	.reg .b16 	%rs<8>;
	.reg .b32 	%r<23>;
	.reg .b32 	%f<25>;
	.reg .b64 	%rd<12>;

	ld.param.u32 	%r2, [_Z9compute_siPKfS0_Ps_param_0];
	ld.param.u64 	%rd1, [_Z9compute_siPKfS0_Ps_param_1];
	ld.param.u64 	%rd2, [_Z9compute_siPKfS0_Ps_param_2];
	ld.param.u64 	%rd3, [_Z9compute_siPKfS0_Ps_param_3];
	mov.u32 	%r3, %ctaid.x;
	mov.u32 	%r4, %ntid.x;
	mov.u32 	%r5, %tid.x;
	mad.lo.s32 	%r1, %r3, %r4, %r5;
	setp.ge.s32 	%p1, %r1, %r2;
	@%p1 bra 	$L__BB1_2;
	cvta.to.global.u64 	%rd4, %rd2;
	cvta.to.global.u64 	%rd5, %rd1;
	cvta.to.global.u64 	%rd6, %rd3;
	mul.wide.s32 	%rd7, %r1, 4;
	add.s64 	%rd8, %rd4, %rd7;
	ld.global.f32 	%f1, [%rd8];
	add.s64 	%rd9, %rd5, %rd7;
	ld.global.f32 	%f2, [%rd9];
	abs.f32 	%f3, %f2;
	abs.f32 	%f4, %f1;
	sub.f32 	%f5, %f3, %f4;
	add.f32 	%f6, %f4, %f3;
	div.rn.f32 	%f7, %f5, %f6;
	setp.lt.f32 	%p2, %f2, 0f00000000;
	neg.f32 	%f8, %f7;
	selp.f32 	%f9, %f8, %f7, %p2;
	setp.ge.f32 	%p3, %f2, 0f00000000;
	mul.f32 	%f10, %f9, %f9;
	fma.rn.f32 	%f11, %f10, 0f44FA42E8, 0fC61E79C2;
	mul.f32 	%f12, %f9, %f11;
	cvt.rzi.s32.f32 	%r6, %f12;
	selp.b32 	%r7, 8192, 24576, %p3;
	add.s32 	%r8, %r6, %r7;
	setp.lt.f32 	%p4, %f1, 0f00000000;
	neg.s32 	%r9, %r8;
	selp.b32 	%r10, %r9, %r8, %p4;
	cvt.u16.u32 	%rs1, %r10;
	fma.rn.f32 	%f13, %f10, 0fC44EE274, 0f453C326C;
	fma.rn.f32 	%f14, %f10, %f13, 0fC62237D8;
	mul.f32 	%f15, %f9, %f14;
	cvt.rzi.s32.f32 	%r11, %f15;
	add.s32 	%r12, %r11, %r7;
	neg.s32 	%r13, %r12;
	selp.b32 	%r14, %r13, %r12, %p4;
	cvt.u16.u32 	%rs2, %r14;
	fma.rn.f32 	%f16, %f10, 0f43CB522A, 0fC4BEB2DE;
	fma.rn.f32 	%f17, %f10, %f16, 0f45515F96;
	fma.rn.f32 	%f18, %f10, %f17, 0fC622D8B6;
	mul.f32 	%f19, %f9, %f18;
	cvt.rzi.s32.f32 	%r15, %f19;
	add.s32 	%r16, %r15, %r7;
	neg.s32 	%r17, %r16;
	selp.b32 	%r18, %r17, %r16, %p4;
	cvt.u16.u32 	%rs3, %r18;
	fma.rn.f32 	%f20, %f10, 0fC3596D3C, 0f445E0E48;
	fma.rn.f32 	%f21, %f10, %f20, 0fC4EAE46A;
	fma.rn.f32 	%f22, %f10, %f21, 0f4557534E;
	fma.rn.f32 	%f23, %f10, %f22, 0fC622F3F0;
	mul.f32 	%f24, %f9, %f23;
	cvt.rzi.s32.f32 	%r19, %f24;
	add.s32 	%r20, %r19, %r7;
	neg.s32 	%r21, %r20;
	selp.b32 	%r22, %r21, %r20, %p4;
	cvt.u16.u32 	%rs4, %r22;
	add.s16 	%rs5, %rs2, %rs1;
	add.s16 	%rs6, %rs5, %rs3;
	add.s16 	%rs7, %rs6, %rs4;
	mul.wide.s32 	%rd10, %r1, 2;
	add.s64 	%rd11, %rd6, %rd10;
	st.global.u16 	[%rd11], %rs7;
$L__BB1_2:
	ret;

}
	// .globl	_Z9compute_iiPKfS0_Pi
.visible .entry _Z9compute_iiPKfS0_Pi(
	.param .u32 _Z9compute_iiPKfS0_Pi_param_0,
	.param .u64 .ptr .align 1 _Z9compute_iiPKfS0_Pi_param_1,
	.param .u64 .ptr .align 1 _Z9compute_iiPKfS0_Pi_param_2,
	.param .u64 .ptr .align 1 _Z9compute_iiPKfS0_Pi_param_3
)
{
	.reg .pred 	%p<5>;
	.reg .b32 	%r<37>;
	.reg .b32 	%f<38>;
	.reg .b64 	%rd<11>;

	ld.param.u32 	%r2, [_Z9compute_iiPKfS0_Pi_param_0];
	ld.param.u64 	%rd1, [_Z9compute_iiPKfS0_Pi_param_1];
	ld.param.u64 	%rd2, [_Z9compute_iiPKfS0_Pi_param_2];
	ld.param.u64 	%rd3, [_Z9compute_iiPKfS0_Pi_param_3];
	mov.u32 	%r3, %ctaid.x;
	mov.u32 	%r4, %ntid.x;
	mov.u32 	%r5, %tid.x;
	mad.lo.s32 	%r1, %r3, %r4, %r5;
	setp.ge.s32 	%p1, %r1, %r2;
	@%p1 bra 	$L__BB2_2;
	cvta.to.global.u64 	%rd4, %rd2;
	cvta.to.global.u64 	%rd5, %rd1;
	cvta.to.global.u64 	%rd6, %rd3;
	mul.wide.s32 	%rd7, %r1, 4;
	add.s64 	%rd8, %rd4, %rd7;
	ld.global.f32 	%f1, [%rd8];
	add.s64 	%rd9, %rd5, %rd7;
	ld.global.f32 	%f2, [%rd9];
	abs.f32 	%f3, %f2;
	abs.f32 	%f4, %f1;
	sub.f32 	%f5, %f3, %f4;
	add.f32 	%f6, %f4, %f3;
	div.rn.f32 	%f7, %f5, %f6;
	setp.lt.f32 	%p2, %f2, 0f00000000;
	neg.f32 	%f8, %f7;
	selp.f32 	%f9, %f8, %f7, %p2;
	setp.ge.f32 	%p3, %f2, 0f00000000;
	selp.b32 	%r6, 536870912, 1610612736, %p3;
	mul.f32 	%f10, %f9, %f9;
	fma.rn.f32 	%f11, %f10, 0f4CFA42E8, 0fCE1E79C2;
	mul.f32 	%f12, %f9, %f11;
	cvt.rzi.s32.f32 	%r7, %f12;
	add.s32 	%r8, %r7, %r6;
	setp.lt.f32 	%p4, %f1, 0f00000000;
	neg.s32 	%r9, %r8;
	selp.b32 	%r10, %r9, %r8, %p4;
	fma.rn.f32 	%f13, %f10, 0fCC4EE22A, 0f4D3C3252;
	fma.rn.f32 	%f14, %f10, %f13, 0fCE2237D6;
	mul.f32 	%f15, %f9, %f14;
	cvt.rzi.s32.f32 	%r11, %f15;
	add.s32 	%r12, %r11, %r6;
	neg.s32 	%r13, %r12;
	selp.b32 	%r14, %r13, %r12, %p4;
	add.s32 	%r15, %r14, %r10;
	fma.rn.f32 	%f16, %f10, 0f4BCB522A, 0fCCBEB2DE;
	fma.rn.f32 	%f17, %f10, %f16, 0f4D515F96;
	fma.rn.f32 	%f18, %f10, %f17, 0fCE22D8B6;
	mul.f32 	%f19, %f9, %f18;
	cvt.rzi.s32.f32 	%r16, %f19;
	add.s32 	%r17, %r16, %r6;
	neg.s32 	%r18, %r17;
	selp.b32 	%r19, %r18, %r17, %p4;
	add.s32 	%r20, %r15, %r19;
	fma.rn.f32 	%f20, %f10, 0fCB596D3C, 0f4C5E0E48;
	fma.rn.f32 	%f21, %f10, %f20, 0fCCEAE46A;
	fma.rn.f32 	%f22, %f10, %f21, 0f4D57534E;
	fma.rn.f32 	%f23, %f10, %f22, 0fCE22F3F0;
	mul.f32 	%f24, %f9, %f23;
	cvt.rzi.s32.f32 	%r21, %f24;
	add.s32 	%r22, %r21, %r6;
	neg.s32 	%r23, %r22;
	selp.b32 	%r24, %r23, %r22, %p4;
	add.s32 	%r25, %r20, %r24;
	fma.rn.f32 	%f25, %f10, 0f4AF475F0, 0fCC094792;
	fma.rn.f32 	%f26, %f10, %f25, 0f4C97CB72;
	fma.rn.f32 	%f27, %f10, %f26, 0fCCFC5626;
	fma.rn.f32 	%f28, %f10, %f27, 0f4D58D616;
	fma.rn.f32 	%f29, %f10, %f28, 0fCE22F890;
	mul.f32 	%f30, %f9, %f29;
	cvt.rzi.s32.f32 	%r26, %f30;
	add.s32 	%r27, %r26, %r6;
	neg.s32 	%r28, %r27;
	selp.b32 	%r29, %r28, %r27, %p4;
	add.s32 	%r30, %r25, %r29;
	fma.rn.f32 	%f31, %f10, 0fCA8E1F32, 0f4BAF45A4;
	fma.rn.f32 	%f32, %f10, %f31, 0fCC4FA3BA;
	fma.rn.f32 	%f33, %f10, %f32, 0f4CAC8A56;
	fma.rn.f32 	%f34, %f10, %f33, 0fCD0120AC;
	fma.rn.f32 	%f35, %f10, %f34, 0f4D593212;
	fma.rn.f32 	%f36, %f10, %f35, 0fCE22F95A;
	mul.f32 	%f37, %f9, %f36;
	cvt.rzi.s32.f32 	%r31, %f37;
	add.s32 	%r32, %r31, %r6;
	neg.s32 	%r33, %r32;
	selp.b32 	%r34, %r33, %r32, %p4;
	shl.b32 	%r35, %r34, 1;
	add.s32 	%r36, %r30, %r35;
	add.s64 	%rd10, %rd6, %rd7;
	st.global.u32 	[%rd10], %r36;
$L__BB2_2:
	ret;

}


// ===== COMPILED SASS (sm_100) =====

	.target	sm_100

	.elftype	@"ET_EXEC"


//--------------------- .note.nv.tkinfo           --------------------------
	.section	.note.nv.tkinfo,"",@"SHT_NOTE"
	.sectionflags	@"SHF_NOTE_NV_TKINFO"
	.tkinfo
        /*0018*/ 	.word	0x00000002
        /*0030*/ 	.string	""
        /*0030*/ 	.string	"ptxas"
        /*0030*/ 	.string	"Cuda compilation tools, release 13.0, V13.0.88"
        /*0030*/ 	.string	"Build cuda_13.0.r13.0/compiler.36424714_0"
        /*0030*/ 	.string	"-arch sm_100 -m 64 "



//--------------------- .note.nv.cuinfo           --------------------------
	.section	.note.nv.cuinfo,"",@"SHT_NOTE"
	.sectionflags	@"SHF_NOTE_NV_CUINFO"
        /*0018*/ 	.short	0x0002
        /*001a*/ 	.short	0x0064
        /*001c*/ 	.short	0x0082
	.zero		2


//--------------------- .nv.info                  --------------------------
	.section	.nv.info,"",@"SHT_CUDA_INFO"
	.align	4


	//----- nvinfo : EIATTR_REGCOUNT
	.align		4
        /*0000*/ 	.byte	0x04, 0x2f
        /*0002*/ 	.short	(.L_1 - .L_0)
	.align		4
.L_0:
        /*0004*/ 	.word	index@(_Z9compute_fiPKfS0_Pf)
        /*0008*/ 	.word	0x00000014


	//----- nvinfo : EIATTR_FRAME_SIZE
	.align		4
.L_1:
        /*000c*/ 	.byte	0x04, 0x11
        /*000e*/ 	.short	(.L_3 - .L_2)
	.align		4
.L_2:
        /*0010*/ 	.word	index@($__internal_2_$__cuda_sm3x_div_rn_noftz_f32_slowpath)
        /*0014*/ 	.word	0x00000000


	//----- nvinfo : EIATTR_FRAME_SIZE
	.align		4
.L_3:
        /*0018*/ 	.byte	0x04, 0x11
        /*001a*/ 	.short	(.L_5 - .L_4)
	.align		4
.L_4:
        /*001c*/ 	.word	index@(_Z9compute_fiPKfS0_Pf)
        /*0020*/ 	.word	0x00000000


	//----- nvinfo : EIATTR_REGCOUNT
	.align		4
.L_5:
        /*0024*/ 	.byte	0x04, 0x2f
        /*0026*/ 	.short	(.L_7 - .L_6)
	.align		4
.L_6:
        /*0028*/ 	.word	index@(_Z9compute_siPKfS0_Ps)
        /*002c*/ 	.word	0x00000012


	//----- nvinfo : EIATTR_FRAME_SIZE
	.align		4
.L_7:
        /*0030*/ 	.byte	0x04, 0x11
        /*0032*/ 	.short	(.L_9 - .L_8)
	.align		4
.L_8:
        /*0034*/ 	.word	index@($__internal_1_$__cuda_sm3x_div_rn_noftz_f32_slowpath)
        /*0038*/ 	.word	0x00000000


	//----- nvinfo : EIATTR_FRAME_SIZE
	.align		4
.L_9:
        /*003c*/ 	.byte	0x04, 0x11
        /*003e*/ 	.short	(.L_11 - .L_10)
	.align		4
.L_10:
        /*0040*/ 	.word	index@(_Z9compute_siPKfS0_Ps)
        /*0044*/ 	.word	0x00000000


	//----- nvinfo : EIATTR_REGCOUNT
	.align		4
.L_11:
        /*0048*/ 	.byte	0x04, 0x2f
        /*004a*/ 	.short	(.L_13 - .L_12)
	.align		4
.L_12:
        /*004c*/ 	.word	index@(_Z9compute_iiPKfS0_Pi)
        /*0050*/ 	.word	0x00000014


	//----- nvinfo : EIATTR_FRAME_SIZE
	.align		4
.L_13:
        /*0054*/ 	.byte	0x04, 0x11
        /*0056*/ 	.short	(.L_15 - .L_14)
	.align		4
.L_14:
        /*0058*/ 	.word	index@($__internal_0_$__cuda_sm3x_div_rn_noftz_f32_slowpath)
        /*005c*/ 	.word	0x00000000


	//----- nvinfo : EIATTR_FRAME_SIZE
	.align		4
.L_15:
        /*0060*/ 	.byte	0x04, 0x11
        /*0062*/ 	.short	(.L_17 - .L_16)
	.align		4
.L_16:
        /*0064*/ 	.word	index@(_Z9compute_iiPKfS0_Pi)
        /*0068*/ 	.word	0x00000000


	//----- nvinfo : EIATTR_MIN_STACK_SIZE
	.align		4
.L_17:
        /*006c*/ 	.byte	0x04, 0x12
        /*006e*/ 	.short	(.L_19 - .L_18)
	.align		4
.L_18:
        /*0070*/ 	.word	index@(_Z9compute_iiPKfS0_Pi)
        /*0074*/ 	.word	0x00000000


	//----- nvinfo : EIATTR_MIN_STACK_SIZE
	.align		4
.L_19:
        /*0078*/ 	.byte	0x04, 0x12
        /*007a*/ 	.short	(.L_21 - .L_20)
	.align		4
.L_20:
        /*007c*/ 	.word	index@(_Z9compute_siPKfS0_Ps)
        /*0080*/ 	.word	0x00000000


	//----- nvinfo : EIATTR_MIN_STACK_SIZE
	.align		4
.L_21:
        /*0084*/ 	.byte	0x04, 0x12
        /*0086*/ 	.short	(.L_23 - .L_22)
	.align		4
.L_22:
        /*0088*/ 	.word	index@(_Z9compute_fiPKfS0_Pf)
        /*008c*/ 	.word	0x00000000
.L_23:


//--------------------- .nv.compat                --------------------------
	.section	.nv.compat,"",@"SHT_CUDA_COMPAT_INFO"
	.align	4
        /*0000*/ 	.byte	0x02, 0x09, 0x00, 0x00, 0x02, 0x02, 0x01, 0x00, 0x02, 0x05, 0x05, 0x00, 0x03, 0x07, 0x01, 0x01
        /*0010*/ 	.byte	0x02, 0x03, 0x00, 0x00, 0x02, 0x06, 0x01, 0x00, 0x04, 0x0b, 0x08, 0x00, 0x01, 0x00, 0x00, 0x00
        /*0020*/ 	.byte	0x00, 0x00, 0x00, 0x00


//--------------------- .nv.info._Z9compute_iiPKfS0_Pi --------------------------
	.section	.nv.info._Z9compute_iiPKfS0_Pi,"",@"SHT_CUDA_INFO"
	.sectionflags	@""
	.align	4


	//----- nvinfo : EIATTR_CUDA_API_VERSION
	.align		4
        /*0000*/ 	.byte	0x04, 0x37
        /*0002*/ 	.short	(.L_25 - .L_24)
.L_24:
        /*0004*/ 	.word	0x00000082


	//----- nvinfo : EIATTR_KPARAM_INFO
	.align		4
.L_25:
        /*0008*/ 	.byte	0x04, 0x17
        /*000a*/ 	.short	(.L_27 - .L_26)
.L_26:
        /*000c*/ 	.word	0x00000000
        /*0010*/ 	.short	0x0003
        /*0012*/ 	.short	0x0018
        /*0014*/ 	.byte	0x00, 0xf5, 0x21, 0x00


	//----- nvinfo : EIATTR_KPARAM_INFO
	.align		4
.L_27:
        /*0018*/ 	.byte	0x04, 0x17
        /*001a*/ 	.short	(.L_29 - .L_28)
.L_28:
        /*001c*/ 	.word	0x00000000
        /*0020*/ 	.short	0x0002
        /*0022*/ 	.short	0x0010
        /*0024*/ 	.byte	0x00, 0xf5, 0x21, 0x00


	//----- nvinfo : EIATTR_KPARAM_INFO
	.align		4
.L_29:
        /*0028*/ 	.byte	0x04, 0x17
        /*002a*/ 	.short	(.L_31 - .L_30)
.L_30:
        /*002c*/ 	.word	0x00000000
        /*0030*/ 	.short	0x0001
        /*0032*/ 	.short	0x0008
        /*0034*/ 	.byte	0x00, 0xf5, 0x21, 0x00


	//----- nvinfo : EIATTR_KPARAM_INFO
	.align		4
.L_31:
        /*0038*/ 	.byte	0x04, 0x17
        /*003a*/ 	.short	(.L_33 - .L_32)
.L_32:
        /*003c*/ 	.word	0x00000000
        /*0040*/ 	.short	0x0000
        /*0042*/ 	.short	0x0000
        /*0044*/ 	.byte	0x00, 0xf0, 0x11, 0x00


	//----- nvinfo : EIATTR_SPARSE_MMA_MASK
	.align		4
.L_33:
        /*0048*/ 	.byte	0x03, 0x50
        /*004a*/ 	.short	0x0000


	//----- nvinfo : EIATTR_MAXREG_COUNT
	.align		4
        /*004c*/ 	.byte	0x03, 0x1b
        /*004e*/ 	.short	0x00ff


	//----- nvinfo : EIATTR_MERCURY_ISA_VERSION
	.align		4
        /*0050*/ 	.byte	0x03, 0x5f
        /*0052*/ 	.short	0x0101


	//----- nvinfo : EIATTR_VRC_CTA_INIT_COUNT
	.align		4
        /*0054*/ 	.byte	0x02, 0x4a
	.zero		1
	.zero		1


	//----- nvinfo : EIATTR_EXIT_INSTR_OFFSETS
	.align		4
        /*0058*/ 	.byte	0x04, 0x1c
        /*005a*/ 	.short	(.L_35 - .L_34)


	//   ....[0]....
.L_34:
        /*005c*/ 	.word	0x00000070


	//   ....[1]....
        /*0060*/ 	.word	0x000005e0


	//----- nvinfo : EIATTR_CRS_STACK_SIZE
	.align		4
.L_35:
        /*0064*/ 	.byte	0x04, 0x1e
        /*0066*/ 	.short	(.L_37 - .L_36)
.L_36:
        /*0068*/ 	.word	0x00000000


	//----- nvinfo : EIATTR_CBANK_PARAM_SIZE
	.align		4
.L_37:
        /*006c*/ 	.byte	0x03, 0x19
        /*006e*/ 	.short	0x0020


	//----- nvinfo : EIATTR_PARAM_CBANK
	.align		4
        /*0070*/ 	.byte	0x04, 0x0a
        /*0072*/ 	.short	(.L_39 - .L_38)
	.align		4
.L_38:
        /*0074*/ 	.word	index@(.nv.constant0._Z9compute_iiPKfS0_Pi)
        /*0078*/ 	.short	0x0380
        /*007a*/ 	.short	0x0020


	//----- nvinfo : EIATTR_SW_WAR
	.align		4
.L_39:
        /*007c*/ 	.byte	0x04, 0x36
        /*007e*/ 	.short	(.L_41 - .L_40)
.L_40:
        /*0080*/ 	.word	0x00000008
.L_41:


//--------------------- .nv.info._Z9compute_siPKfS0_Ps --------------------------
	.section	.nv.info._Z9compute_siPKfS0_Ps,"",@"SHT_CUDA_INFO"
	.sectionflags	@""
	.align	4


	//----- nvinfo : EIATTR_CUDA_API_VERSION
	.align		4
        /*0000*/ 	.byte	0x04, 0x37
        /*0002*/ 	.short	(.L_43 - .L_42)
.L_42:
        /*0004*/ 	.word	0x00000082


	//----- nvinfo : EIATTR_KPARAM_INFO
	.align		4
.L_43:
        /*0008*/ 	.byte	0x04, 0x17
        /*000a*/ 	.short	(.L_45 - .L_44)
.L_44:
        /*000c*/ 	.word	0x00000000
        /*0010*/ 	.short	0x0003
        /*0012*/ 	.short	0x0018
        /*0014*/ 	.byte	0x00, 0xf5, 0x21, 0x00


	//----- nvinfo : EIATTR_KPARAM_INFO
	.align		4
.L_45:
        /*0018*/ 	.byte	0x04, 0x17
        /*001a*/ 	.short	(.L_47 - .L_46)
.L_46:
        /*001c*/ 	.word	0x00000000
        /*0020*/ 	.short	0x0002
        /*0022*/ 	.short	0x0010
        /*0024*/ 	.byte	0x00, 0xf5, 0x21, 0x00


	//----- nvinfo : EIATTR_KPARAM_INFO
	.align		4
.L_47:
        /*0028*/ 	.byte	0x04, 0x17
        /*002a*/ 	.short	(.L_49 - .L_48)
.L_48:
        /*002c*/ 	.word	0x00000000
        /*0030*/ 	.short	0x0001
        /*0032*/ 	.short	0x0008
        /*0034*/ 	.byte	0x00, 0xf5, 0x21, 0x00


	//----- nvinfo : EIATTR_KPARAM_INFO
	.align		4
.L_49:
        /*0038*/ 	.byte	0x04, 0x17
        /*003a*/ 	.short	(.L_51 - .L_50)
.L_50:
        /*003c*/ 	.word	0x00000000
        /*0040*/ 	.short	0x0000
        /*0042*/ 	.short	0x0000
        /*0044*/ 	.byte	0x00, 0xf0, 0x11, 0x00


	//----- nvinfo : EIATTR_SPARSE_MMA_MASK
	.align		4
.L_51:
        /*0048*/ 	.byte	0x03, 0x50
        /*004a*/ 	.short	0x0000


	//----- nvinfo : EIATTR_MAXREG_COUNT
	.align		4
        /*004c*/ 	.byte	0x03, 0x1b
        /*004e*/ 	.short	0x00ff


	//----- nvinfo : EIATTR_MERCURY_ISA_VERSION
	.align		4
        /*0050*/ 	.byte	0x03, 0x5f
        /*0052*/ 	.short	0x0101


	//----- nvinfo : EIATTR_VRC_CTA_INIT_COUNT
	.align		4
        /*0054*/ 	.byte	0x02, 0x4a
	.zero		1
	.zero		1


	//----- nvinfo : EIATTR_EXIT_INSTR_OFFSETS
	.align		4
        /*0058*/ 	.byte	0x04, 0x1c
        /*005a*/ 	.short	(.L_53 - .L_52)


	//   ....[0]....
.L_52:
        /*005c*/ 	.word	0x00000070


	//   ....[1]....
        /*0060*/ 	.word	0x00000480


	//----- nvinfo : EIATTR_CRS_STACK_SIZE
	.align		4
.L_53:
        /*0064*/ 	.byte	0x04, 0x1e
        /*0066*/ 	.short	(.L_55 - .L_54)
.L_54:
        /*0068*/ 	.word	0x00000000


	//----- nvinfo : EIATTR_CBANK_PARAM_SIZE
	.align		4
.L_55:
        /*006c*/ 	.byte	0x03, 0x19
        /*006e*/ 	.short	0x0020


	//----- nvinfo : EIATTR_PARAM_CBANK
	.align		4
        /*0070*/ 	.byte	0x04, 0x0a
        /*0072*/ 	.short	(.L_57 - .L_56)
	.align		4
.L_56:
        /*0074*/ 	.word	index@(.nv.constant0._Z9compute_siPKfS0_Ps)
        /*0078*/ 	.short	0x0380
        /*007a*/ 	.short	0x0020


	//----- nvinfo : EIATTR_SW_WAR
	.align		4
.L_57:
        /*007c*/ 	.byte	0x04, 0x36
        /*007e*/ 	.short	(.L_59 - .L_58)
.L_58:
        /*0080*/ 	.word	0x00000008
.L_59:


//--------------------- .nv.info._Z9compute_fiPKfS0_Pf --------------------------
	.section	.nv.info._Z9compute_fiPKfS0_Pf,"",@"SHT_CUDA_INFO"
	.sectionflags	@""
	.align	4


	//----- nvinfo : EIATTR_CUDA_API_VERSION
	.align		4
        /*0000*/ 	.byte	0x04, 0x37
        /*0002*/ 	.short	(.L_61 - .L_60)
.L_60:
        /*0004*/ 	.word	0x00000082


	//----- nvinfo : EIATTR_KPARAM_INFO
	.align		4
.L_61:
        /*0008*/ 	.byte	0x04, 0x17
        /*000a*/ 	.short	(.L_63 - .L_62)
.L_62:
        /*000c*/ 	.word	0x00000000
        /*0010*/ 	.short	0x0003
        /*0012*/ 	.short	0x0018
        /*0014*/ 	.byte	0x00, 0xf5, 0x21, 0x00


	//----- nvinfo : EIATTR_KPARAM_INFO
	.align		4
.L_63:
        /*0018*/ 	.byte	0x04, 0x17
        /*001a*/ 	.short	(.L_65 - .L_64)
.L_64:
        /*001c*/ 	.word	0x00000000
        /*0020*/ 	.short	0x0002
        /*0022*/ 	.short	0x0010
        /*0024*/ 	.byte	0x00, 0xf5, 0x21, 0x00


	//----- nvinfo : EIATTR_KPARAM_INFO
	.align		4
.L_65:
        /*0028*/ 	.byte	0x04, 0x17
        /*002a*/ 	.short	(.L_67 - .L_66)
.L_66:
        /*002c*/ 	.word	0x00000000
        /*0030*/ 	.short	0x0001
        /*0032*/ 	.short	0x0008
        /*0034*/ 	.byte	0x00, 0xf5, 0x21, 0x00


	//----- nvinfo : EIATTR_KPARAM_INFO
	.align		4
.L_67:
        /*0038*/ 	.byte	0x04, 0x17
        /*003a*/ 	.short	(.L_69 - .L_68)
.L_68:
        /*003c*/ 	.word	0x00000000
        /*0040*/ 	.short	0x0000
        /*0042*/ 	.short	0x0000
        /*0044*/ 	.byte	0x00, 0xf0, 0x11, 0x00


	//----- nvinfo : EIATTR_SPARSE_MMA_MASK
	.align		4
.L_69:
        /*0048*/ 	.byte	0x03, 0x50
        /*004a*/ 	.short	0x0000


	//----- nvinfo : EIATTR_MAXREG_COUNT
	.align		4
        /*004c*/ 	.byte	0x03, 0x1b
        /*004e*/ 	.short	0x00ff


	//----- nvinfo : EIATTR_MERCURY_ISA_VERSION
	.align		4
        /*0050*/ 	.byte	0x03, 0x5f
        /*0052*/ 	.short	0x0101


	//----- nvinfo : EIATTR_VRC_CTA_INIT_COUNT
	.align		4
        /*0054*/ 	.byte	0x02, 0x4a
	.zero		1
	.zero		1


	//----- nvinfo : EIATTR_EXIT_INSTR_OFFSETS
	.align		4
        /*0058*/ 	.byte	0x04, 0x1c
        /*005a*/ 	.short	(.L_71 - .L_70)


	//   ....[0]....
.L_70:
        /*005c*/ 	.word	0x00000070


	//   ....[1]....
        /*0060*/ 	.word	0x00000620


	//----- nvinfo : EIATTR_CRS_STACK_SIZE
	.align		4
.L_71:
        /*0064*/ 	.byte	0x04, 0x1e
        /*0066*/ 	.short	(.L_73 - .L_72)
.L_72:
        /*0068*/ 	.word	0x00000000


	//----- nvinfo : EIATTR_CBANK_PARAM_SIZE
	.align		4
.L_73:
        /*006c*/ 	.byte	0x03, 0x19
        /*006e*/ 	.short	0x0020


	//----- nvinfo : EIATTR_PARAM_CBANK
	.align		4
        /*0070*/ 	.byte	0x04, 0x0a
        /*0072*/ 	.short	(.L_75 - .L_74)
	.align		4
.L_74:
        /*0074*/ 	.word	index@(.nv.constant0._Z9compute_fiPKfS0_Pf)
        /*0078*/ 	.short	0x0380
        /*007a*/ 	.short	0x0020


	//----- nvinfo : EIATTR_SW_WAR
	.align		4
.L_75:
        /*007c*/ 	.byte	0x04, 0x36
        /*007e*/ 	.short	(.L_77 - .L_76)
.L_76:
        /*0080*/ 	.word	0x00000008
.L_77:


//--------------------- .nv.callgraph             --------------------------
	.section	.nv.callgraph,"",@"SHT_CUDA_CALLGRAPH"
	.align	4
	.sectionentsize	8
	.align		4
        /*0000*/ 	.word	0x00000000
	.align		4
        /*0004*/ 	.word	0xffffffff
	.align		4
        /*0008*/ 	.word	0x00000000
	.align		4
        /*000c*/ 	.word	0xfffffffe
	.align		4
        /*0010*/ 	.word	0x00000000
	.align		4
        /*0014*/ 	.word	0xfffffffd
	.align		4
        /*0018*/ 	.word	0x00000000
	.align		4
        /*001c*/ 	.word	0xfffffffc


//--------------------- .text._Z9compute_iiPKfS0_Pi --------------------------
	.section	.text._Z9compute_iiPKfS0_Pi,"ax",@progbits
	.align	128
        .global         _Z9compute_iiPKfS0_Pi
        .type           _Z9compute_iiPKfS0_Pi,@function
        .size           _Z9compute_iiPKfS0_Pi,(.L_x_42 - _Z9compute_iiPKfS0_Pi)
        .other          _Z9compute_iiPKfS0_Pi,@"STO_CUDA_ENTRY STV_DEFAULT"
_Z9compute_iiPKfS0_Pi:
.text._Z9compute_iiPKfS0_Pi:
[----:B------:R-:W-:Y:S01]  /*0000*/  LDC R1, c[0x0][0x37c] ;  /* 0x0000df00ff017b82 */ /* 0x000fe20000000800 */
[----:B------:R-:W0:Y:S07]  /*0010*/  S2R R3, SR_TID.X ;  /* 0x0000000000037919 */ /* 0x000e2e0000002100 */
[----:B------:R-:W0:Y:S01]  /*0020*/  S2UR UR4, SR_CTAID.X ;  /* 0x00000000000479c3 */ /* 0x000e220000002500 */
[----:B------:R-:W1:Y:S07]  /*0030*/  LDCU UR5, c[0x0][0x380] ;  /* 0x00007000ff0577ac */ /* 0x000e6e0008000800 */
[----:B------:R-:W0:Y:S02]  /*0040*/  LDC R2, c[0x0][0x360] ;  /* 0x0000d800ff027b82 */ /* 0x000e240000000800 */
[----:B0-----:R-:W-:-:S05]  /*0050*/  IMAD R2, R2, UR4, R3 ;  /* 0x0000000402027c24 */ /* 0x001fca000f8e0203 */
[----:B-1----:R-:W-:-:S13]  /*0060*/  ISETP.GE.AND P0, PT, R2, UR5, PT ;  /* 0x0000000502007c0c */ /* 0x002fda000bf06270 */
[----:B------:R-:W-:Y:S05]  /*0070*/  @P0 EXIT ;  /* 0x000000000000094d */ /* 0x000fea0003800000 */
[----:B------:R-:W0:Y:S01]  /*0080*/  LDC.64 R6, c[0x0][0x390] ;  /* 0x0000e400ff067b82 */ /* 0x000e220000000a00 */
[----:B------:R-:W1:Y:S07]  /*0090*/  LDCU.64 UR4, c[0x0][0x358] ;  /* 0x00006b00ff0477ac */ /* 0x000e6e0008000a00 */
[----:B------:R-:W2:Y:S01]  /*00a0*/  LDC.64 R8, c[0x0][0x388] ;  /* 0x0000e200ff087b82 */ /* 0x000ea20000000a00 */
[----:B0-----:R-:W-:-:S05]  /*00b0*/  IMAD.WIDE R6, R2, 0x4, R6 ;  /* 0x0000000402067825 */ /* 0x001fca00078e0206 */
[----:B-1----:R-:W3:Y:S01]  /*00c0*/  LDG.E R4, desc[UR4][R6.64] ;  /* 0x0000000406047981 */ /* 0x002ee2000c1e1900 */
[----:B--2---:R-:W-:-:S05]  /*00d0*/  IMAD.WIDE R8, R2, 0x4, R8 ;  /* 0x0000000402087825 */ /* 0x004fca00078e0208 */
[----:B------:R-:W3:Y:S01]  /*00e0*/  LDG.E R5, desc[UR4][R8.64] ;  /* 0x0000000408057981 */ /* 0x000ee2000c1e1900 */
[----:B------:R-:W-:Y:S01]  /*00f0*/  BSSY.RECONVERGENT B0, `(.L_x_0) ;  /* 0x000000e000007945 */ /* 0x000fe20003800200 */
[----:B---3--:R-:W-:-:S04]  /*0100*/  FADD R3, |R4|, |R5| ;  /* 0x4000000504037221 */ /* 0x008fc80000000200 */
[----:B------:R-:W0:Y:S01]  /*0110*/  MUFU.RCP R10, R3 ;  /* 0x00000003000a7308 */ /* 0x000e220000001000 */
[----:B------:R-:W-:-:S07]  /*0120*/  FADD R0, -|R4|, |R5| ;  /* 0x4000000504007221 */ /* 0x000fce0000000300 */
[----:B------:R-:W1:Y:S01]  /*0130*/  FCHK P0, R0, R3 ;  /* 0x0000000300007302 */ /* 0x000e620000000000 */
[----:B0-----:R-:W-:-:S04]  /*0140*/  FFMA R11, -R3, R10, 1 ;  /* 0x3f800000030b7423 */ /* 0x001fc8000000010a */
[----:B------:R-:W-:-:S04]  /*0150*/  FFMA R11, R10, R11, R10 ;  /* 0x0000000b0a0b7223 */ /* 0x000fc8000000000a */
[----:B------:R-:W-:-:S04]  /*0160*/  FFMA R10, R0, R11, RZ ;  /* 0x0000000b000a7223 */ /* 0x000fc800000000ff */
[----:B------:R-:W-:-:S04]  /*0170*/  FFMA R12, -R3, R10, R0 ;  /* 0x0000000a030c7223 */ /* 0x000fc80000000100 */
[----:B------:R-:W-:Y:S01]  /*0180*/  FFMA R10, R11, R12, R10 ;  /* 0x0000000c0b0a7223 */ /* 0x000fe2000000000a */
[----:B-1----:R-:W-:Y:S06]  /*0190*/  @!P0 BRA `(.L_x_1) ;  /* 0x00000000000c8947 */ /* 0x002fec0003800000 */
[----:B------:R-:W-:-:S07]  /*01a0*/  MOV R6, 0x1c0 ;  /* 0x000001c000067802 */ /* 0x000fce0000000f00 */
[----:B------:R-:W-:Y:S05]  /*01b0*/  CALL.REL.NOINC `($__internal_0_$__cuda_sm3x_div_rn_noftz_f32_slowpath) ;  /* 0x00000004000c7944 */ /* 0x000fea0003c00000 */
[----:B------:R-:W-:-:S07]  /*01c0*/  IMAD.MOV.U32 R10, RZ, RZ, R0 ;  /* 0x000000ffff0a7224 */ /* 0x000fce00078e0000 */
.L_x_1:
[----:B------:R-:W-:Y:S05]  /*01d0*/  BSYNC.RECONVERGENT B0 ;  /* 0x0000000000007941 */ /* 0x000fea0003800200 */
.L_x_0:
[C---:B------:R-:W-:Y:S01]  /*01e0*/  FSETP.GEU.AND P0, PT, R5.reuse, RZ, PT ;  /* 0x000000ff0500720b */ /* 0x040fe20003f0e000 */
[----:B------:R-:W-:Y:S02]  /*01f0*/  HFMA2 R9, -RZ, RZ, 17.21875, -789 ;  /* 0x4c4ee22aff097431 */ /* 0x000fe400000001ff */
[----:B------:R-:W-:Y:S02]  /*0200*/  IMAD.MOV.U32 R7, RZ, RZ, 0x4cfa42e8 ;  /* 0x4cfa42e8ff077424 */ /* 0x000fe400078e00ff */
[----:B------:R-:W-:Y:S01]  /*0210*/  HFMA2 R17, -RZ, RZ, 13.109375, 0.00702667236328125 ;  /* 0x4a8e1f32ff117431 */ /* 0x000fe200000001ff */
[----:B------:R-:W-:Y:S01]  /*0220*/  FSEL R3, -R10, R10, !P0 ;  /* 0x0000000a0a037208 */ /* 0x000fe20004000100 */
[----:B------:R-:W-:Y:S01]  /*0230*/  IMAD.MOV.U32 R11, RZ, RZ, 0x4bcb522a ;  /* 0x4bcb522aff0b7424 */ /* 0x000fe200078e00ff */
[----:B------:R-:W-:Y:S01]  /*0240*/  MOV R13, 0x4b596d3c ;  /* 0x4b596d3c000d7802 */ /* 0x000fe20000000f00 */
[----:B------:R-:W-:Y:S01]  /*0250*/  IMAD.MOV.U32 R15, RZ, RZ, 0x4af475f0 ;  /* 0x4af475f0ff0f7424 */ /* 0x000fe200078e00ff */
[----:B------:R-:W-:Y:S01]  /*0260*/  FSETP.GE.AND P0, PT, R5, RZ, PT ;  /* 0x000000ff0500720b */ /* 0x000fe20003f06000 */
[----:B------:R-:W-:Y:S01]  /*0270*/  FMUL R6, R3, R3 ;  /* 0x0000000303067220 */ /* 0x000fe20000400000 */
[----:B------:R-:W-:-:S02]  /*0280*/  FSETP.GEU.AND P1, PT, R4, RZ, PT ;  /* 0x000000ff0400720b */ /* 0x000fc40003f2e000 */
[----:B------:R-:W0:Y:S01]  /*0290*/  LDC.64 R4, c[0x0][0x398] ;  /* 0x0000e600ff047b82 */ /* 0x000e220000000a00 */
[C---:B------:R-:W-:Y:S01]  /*02a0*/  FFMA R0, R6.reuse, R7, -664694912 ;  /* 0xce1e79c206007423 */ /* 0x040fe20000000007 */
[C---:B------:R-:W-:Y:S01]  /*02b0*/  FFMA R7, R6.reuse, -R9, 197338400 ;  /* 0x4d3c325206077423 */ /* 0x040fe20000000809 */
[C---:B------:R-:W-:Y:S01]  /*02c0*/  FFMA R9, R6.reuse, R11, -99981040 ;  /* 0xccbeb2de06097423 */ /* 0x040fe2000000000b */
[C---:B------:R-:W-:Y:S01]  /*02d0*/  FFMA R11, R6.reuse, -R13, 58210592 ;  /* 0x4c5e0e48060b7423 */ /* 0x040fe2000000080d */
[C---:B------:R-:W-:Y:S01]  /*02e0*/  FFMA R13, R6.reuse, R15, -35987016 ;  /* 0xcc094792060d7423 */ /* 0x040fe2000000000f */
[C---:B------:R-:W-:Y:S01]  /*02f0*/  FFMA R8, R6.reuse, R7, -680392064 ;  /* 0xce2237d606087423 */ /* 0x040fe20000000007 */
[C---:B------:R-:W-:Y:S01]  /*0300*/  FFMA R9, R6.reuse, R9, 219543904 ;  /* 0x4d515f9606097423 */ /* 0x040fe20000000009 */
[C---:B------:R-:W-:Y:S01]  /*0310*/  FFMA R11, R6.reuse, R11, -123151184 ;  /* 0xcceae46a060b7423 */ /* 0x040fe2000000000b */
[C---:B------:R-:W-:Y:S01]  /*0320*/  FFMA R13, R6.reuse, R13, 79584144 ;  /* 0x4c97cb72060d7423 */ /* 0x040fe2000000000d */
[C---:B------:R-:W-:Y:S01]  /*0330*/  FMUL R7, R3.reuse, R8 ;  /* 0x0000000803077220 */ /* 0x040fe20000400000 */
[C---:B------:R-:W-:Y:S01]  /*0340*/  FFMA R8, R6.reuse, R9, -683027840 ;  /* 0xce22d8b606087423 */ /* 0x040fe20000000009 */
[C---:B------:R-:W-:Y:S01]  /*0350*/  FFMA R9, R6.reuse, -R17, 22973256 ;  /* 0x4baf45a406097423 */ /* 0x040fe20000000811 */
[C---:B------:R-:W-:Y:S01]  /*0360*/  FFMA R13, R6.reuse, R13, -132297008 ;  /* 0xccfc5626060d7423 */ /* 0x040fe2000000000d */
[C---:B------:R-:W-:Y:S01]  /*0370*/  FFMA R11, R6.reuse, R11, 225785056 ;  /* 0x4d57534e060b7423 */ /* 0x040fe2000000000b */
[C---:B------:R-:W-:Y:S01]  /*0380*/  FMUL R0, R3.reuse, R0 ;  /* 0x0000000003007220 */ /* 0x040fe20000400000 */
[C---:B------:R-:W-:Y:S01]  /*0390*/  FFMA R9, R6.reuse, R9, -54431464 ;  /* 0xcc4fa3ba06097423 */ /* 0x040fe20000000009 */
[C---:B------:R-:W-:Y:S01]  /*03a0*/  FFMA R13, R6.reuse, R13, 227369312 ;  /* 0x4d58d616060d7423 */ /* 0x040fe2000000000d */
[C---:B------:R-:W-:Y:S01]  /*03b0*/  FMUL R8, R3.reuse, R8 ;  /* 0x0000000803087220 */ /* 0x040fe20000400000 */
[C---:B------:R-:W-:Y:S01]  /*03c0*/  FFMA R10, R6.reuse, R11, -683473920 ;  /* 0xce22f3f0060a7423 */ /* 0x040fe2000000000b */
[C---:B------:R-:W-:Y:S01]  /*03d0*/  FFMA R9, R6.reuse, R9, 90460848 ;  /* 0x4cac8a5606097423 */ /* 0x040fe20000000009 */
[C---:B------:R-:W-:Y:S01]  /*03e0*/  FFMA R12, R6.reuse, R13, -683549696 ;  /* 0xce22f890060c7423 */ /* 0x040fe2000000000d */
[----:B------:R-:W1:Y:S01]  /*03f0*/  F2I.TRUNC.NTZ R0, R0 ;  /* 0x0000000000007305 */ /* 0x000e62000020f100 */
[C---:B------:R-:W-:Y:S01]  /*0400*/  FMUL R10, R3.reuse, R10 ;  /* 0x0000000a030a7220 */ /* 0x040fe20000400000 */
[----:B------:R-:W-:Y:S01]  /*0410*/  FFMA R9, R6, R9, -135400128 ;  /* 0xcd0120ac06097423 */ /* 0x000fe20000000009 */
[----:B------:R-:W-:Y:S01]  /*0420*/  FMUL R12, R3, R12 ;  /* 0x0000000c030c7220 */ /* 0x000fe20000400000 */
[----:B0-----:R-:W-:-:S04]  /*0430*/  IMAD.WIDE R4, R2, 0x4, R4 ;  /* 0x0000000402047825 */ /* 0x001fc800078e0204 */
[C---:B------:R-:W-:Y:S01]  /*0440*/  FFMA R9, R6.reuse, R9, 227746080 ;  /* 0x4d59321206097423 */ /* 0x040fe20000000009 */
[----:B------:R-:W0:Y:S03]  /*0450*/  F2I.TRUNC.NTZ R8, R8 ;  /* 0x0000000800087305 */ /* 0x000e26000020f100 */
[----:B------:R-:W-:Y:S01]  /*0460*/  FFMA R6, R6, R9, -683562624 ;  /* 0xce22f95a06067423 */ /* 0x000fe20000000009 */
[----:B------:R-:W-:-:S03]  /*0470*/  IMAD.MOV.U32 R9, RZ, RZ, 0x20000000 ;  /* 0x20000000ff097424 */ /* 0x000fc600078e00ff */
[----:B------:R-:W-:Y:S01]  /*0480*/  FMUL R6, R3, R6 ;  /* 0x0000000603067220 */ /* 0x000fe20000400000 */
[----:B------:R-:W2:Y:S01]  /*0490*/  F2I.TRUNC.NTZ R7, R7 ;  /* 0x0000000700077305 */ /* 0x000ea2000020f100 */
[----:B------:R-:W-:-:S04]  /*04a0*/  SEL R3, R9, 0x60000000, P0 ;  /* 0x6000000009037807 */ /* 0x000fc80000000000 */
[C---:B-1----:R-:W-:Y:S02]  /*04b0*/  IADD3 R0, PT, PT, R3.reuse, R0, RZ ;  /* 0x0000000003007210 */ /* 0x042fe40007ffe0ff */
[C---:B0-----:R-:W-:Y:S01]  /*04c0*/  IADD3 R8, PT, PT, R3.reuse, R8, RZ ;  /* 0x0000000803087210 */ /* 0x041fe20007ffe0ff */
[----:B------:R-:W0:Y:S02]  /*04d0*/  F2I.TRUNC.NTZ R12, R12 ;  /* 0x0000000c000c7305 */ /* 0x000e24000020f100 */
[----:B------:R-:W-:Y:S02]  /*04e0*/  @!P1 IMAD.MOV R0, RZ, RZ, -R0 ;  /* 0x000000ffff009224 */ /* 0x000fe400078e0a00 */
[----:B------:R-:W-:Y:S02]  /*04f0*/  @!P1 IMAD.MOV R8, RZ, RZ, -R8 ;  /* 0x000000ffff089224 */ /* 0x000fe400078e0a08 */
[----:B--2---:R-:W-:Y:S02]  /*0500*/  IMAD.IADD R7, R3, 0x1, R7 ;  /* 0x0000000103077824 */ /* 0x004fe400078e0207 */
[----:B------:R-:W1:Y:S03]  /*0510*/  F2I.TRUNC.NTZ R10, R10 ;  /* 0x0000000a000a7305 */ /* 0x000e66000020f100 */
[----:B------:R-:W-:Y:S01]  /*0520*/  @!P1 IADD3 R7, PT, PT, -R7, RZ, RZ ;  /* 0x000000ff07079210 */ /* 0x000fe20007ffe1ff */
[----:B0-----:R-:W-:-:S04]  /*0530*/  IMAD.IADD R12, R3, 0x1, R12 ;  /* 0x00000001030c7824 */ /* 0x001fc800078e020c */
[----:B------:R-:W0:Y:S01]  /*0540*/  F2I.TRUNC.NTZ R6, R6 ;  /* 0x0000000600067305 */ /* 0x000e22000020f100 */
[----:B------:R-:W-:Y:S01]  /*0550*/  IADD3 R0, PT, PT, R8, R7, R0 ;  /* 0x0000000708007210 */ /* 0x000fe20007ffe000 */
[----:B------:R-:W-:Y:S01]  /*0560*/  @!P1 IMAD.MOV R12, RZ, RZ, -R12 ;  /* 0x000000ffff0c9224 */ /* 0x000fe200078e0a0c */
[----:B-1----:R-:W-:-:S04]  /*0570*/  IADD3 R9, PT, PT, R3, R10, RZ ;  /* 0x0000000a03097210 */ /* 0x002fc80007ffe0ff */
[----:B------:R-:W-:Y:S02]  /*0580*/  @!P1 IADD3 R9, PT, PT, -R9, RZ, RZ ;  /* 0x000000ff09099210 */ /* 0x000fe40007ffe1ff */
[----:B0-----:R-:W-:Y:S02]  /*0590*/  IADD3 R3, PT, PT, R3, R6, RZ ;  /* 0x0000000603037210 */ /* 0x001fe40007ffe0ff */
[----:B------:R-:W-:-:S03]  /*05a0*/  IADD3 R0, PT, PT, R12, R0, R9 ;  /* 0x000000000c007210 */ /* 0x000fc60007ffe009 */
[----:B------:R-:W-:-:S05]  /*05b0*/  @!P1 IMAD.MOV R3, RZ, RZ, -R3 ;  /* 0x000000ffff039224 */ /* 0x000fca00078e0a03 */
[----:B------:R-:W-:-:S05]  /*05c0*/  LEA R3, R3, R0, 0x1 ;  /* 0x0000000003037211 */ /* 0x000fca00078e08ff */
[----:B------:R-:W-:Y:S01]  /*05d0*/  STG.E desc[UR4][R4.64], R3 ;  /* 0x0000000304007986 */ /* 0x000fe2000c101904 */
[----:B------:R-:W-:Y:S05]  /*05e0*/  EXIT ;  /* 0x000000000000794d */ /* 0x000fea0003800000 */
        .weak           $__internal_0_$__cuda_sm3x_div_rn_noftz_f32_slowpath
        .type           $__internal_0_$__cuda_sm3x_div_rn_noftz_f32_slowpath,@function
        .size           $__internal_0_$__cuda_sm3x_div_rn_noftz_f32_slowpath,(.L_x_42 - $__internal_0_$__cuda_sm3x_div_rn_noftz_f32_slowpath)
$__internal_0_$__cuda_sm3x_div_rn_noftz_f32_slowpath:
[----:B------:R-:W-:Y:S01]  /*05f0*/  SHF.R.U32.HI R8, RZ, 0x17, R3 ;  /* 0x00000017ff087819 */ /* 0x000fe20000011603 */
[----:B------:R-:W-:Y:S01]  /*0600*/  BSSY.RECONVERGENT B1, `(.L_x_2) ;  /* 0x0000064000017945 */ /* 0x000fe20003800200 */
[--C-:B------:R-:W-:Y:S01]  /*0610*/  SHF.R.U32.HI R7, RZ, 0x17, R0.reuse ;  /* 0x00000017ff077819 */ /* 0x100fe20000011600 */
[----:B------:R-:W-:Y:S01]  /*0620*/  IMAD.MOV.U32 R10, RZ, RZ, R0 ;  /* 0x000000ffff0a7224 */ /* 0x000fe200078e0000 */
[----:B------:R-:W-:Y:S02]  /*0630*/  LOP3.LUT R9, R8, 0xff, RZ, 0xc0, !PT ;  /* 0x000000ff08097812 */ /* 0x000fe400078ec0ff */
[----:B------:R-:W-:Y:S02]  /*0640*/  LOP3.LUT R8, R7, 0xff, RZ, 0xc0, !PT ;  /* 0x000000ff07087812 */ /* 0x000fe400078ec0ff */
[----:B------:R-:W-:Y:S01]  /*0650*/  MOV R11, R3 ;  /* 0x00000003000b7202 */ /* 0x000fe20000000f00 */
[----:B------:R-:W-:Y:S01]  /*0660*/  VIADD R13, R9, 0xffffffff ;  /* 0xffffffff090d7836 */ /* 0x000fe20000000000 */
[----:B------:R-:W-:-:S04]  /*0670*/  IADD3 R12, PT, PT, R8, -0x1, RZ ;  /* 0xffffffff080c7810 */ /* 0x000fc80007ffe0ff */
[----:B------:R-:W-:-:S04]  /*0680*/  ISETP.GT.U32.AND P0, PT, R13, 0xfd, PT ;  /* 0x000000fd0d00780c */ /* 0x000fc80003f04070 */
[----:B------:R-:W-:-:S13]  /*0690*/  ISETP.GT.U32.OR P0, PT, R12, 0xfd, P0 ;  /* 0x000000fd0c00780c */ /* 0x000fda0000704470 */
[----:B------:R-:W-:Y:S01]  /*06a0*/  @!P0 IMAD.MOV.U32 R7, RZ, RZ, RZ ;  /* 0x000000ffff078224 */ /* 0x000fe200078e00ff */
[----:B------:R-:W-:Y:S06]  /*06b0*/  @!P0 BRA `(.L_x_3) ;  /* 0x00000000005c8947 */ /* 0x000fec0003800000 */
[----:B------:R-:W-:Y:S02]  /*06c0*/  FSETP.GTU.FTZ.AND P0, PT, |R0|, +INF , PT ;  /* 0x7f8000000000780b */ /* 0x000fe40003f1c200 */
[----:B------:R-:W-:-:S04]  /*06d0*/  FSETP.GTU.FTZ.AND P1, PT, |R3|, +INF , PT ;  /* 0x7f8000000300780b */ /* 0x000fc80003f3c200 */
[----:B------:R-:W-:-:S13]  /*06e0*/  PLOP3.LUT P0, PT, P0, P1, PT, 0xf8, 0x8f ;  /* 0x00000000008f781c */ /* 0x000fda0000703f70 */
[----:B------:R-:W-:Y:S05]  /*06f0*/  @P0 BRA `(.L_x_4) ;  /* 0x00000004004c0947 */ /* 0x000fea0003800000 */
[----:B------:R-:W-:-:S13]  /*0700*/  LOP3.LUT P0, RZ, R11, 0x7fffffff, R10, 0xc8, !PT ;  /* 0x7fffffff0bff7812 */ /* 0x000fda000780c80a */
[----:B------:R-:W-:Y:S05]  /*0710*/  @!P0 BRA `(.L_x_5) ;  /* 0x00000004003c8947 */ /* 0x000fea0003800000 */
[C---:B------:R-:W-:Y:S02]  /*0720*/  FSETP.NEU.FTZ.AND P2, PT, |R0|.reuse, +INF , PT ;  /* 0x7f8000000000780b */ /* 0x040fe40003f5d200 */
[----:B------:R-:W-:Y:S02]  /*0730*/  FSETP.NEU.FTZ.AND P1, PT, |R3|, +INF , PT ;  /* 0x7f8000000300780b */ /* 0x000fe40003f3d200 */
[----:B------:R-:W-:-:S11]  /*0740*/  FSETP.NEU.FTZ.AND P0, PT, |R0|, +INF , PT ;  /* 0x7f8000000000780b */ /* 0x000fd60003f1d200 */
[----:B------:R-:W-:Y:S05]  /*0750*/  @!P1 BRA !P2, `(.L_x_5) ;  /* 0x00000004002c9947 */ /* 0x000fea0005000000 */
[----:B------:R-:W-:-:S04]  /*0760*/  LOP3.LUT P2, RZ, R10, 0x7fffffff, RZ, 0xc0, !PT ;  /* 0x7fffffff0aff7812 */ /* 0x000fc8000784c0ff */
[----:B------:R-:W-:-:S13]  /*0770*/  PLOP3.LUT P1, PT, P1, P2, PT, 0x2f, 0xf2 ;  /* 0x0000000000f2781c */ /* 0x000fda0000f24577 */
[----:B------:R-:W-:Y:S05]  /*0780*/  @P1 BRA `(.L_x_6) ;  /* 0x0000000400181947 */ /* 0x000fea0003800000 */
[----:B------:R-:W-:-:S04]  /*0790*/  LOP3.LUT P1, RZ, R11, 0x7fffffff, RZ, 0xc0, !PT ;  /* 0x7fffffff0bff7812 */ /* 0x000fc8000782c0ff */
[----:B------:R-:W-:-:S13]  /*07a0*/  PLOP3.LUT P0, PT, P0, P1, PT, 0x2f, 0xf2 ;  /* 0x0000000000f2781c */ /* 0x000fda0000702577 */
[----:B------:R-:W-:Y:S05]  /*07b0*/  @P0 BRA `(.L_x_7) ;  /* 0x0000000400000947 */ /* 0x000fea0003800000 */
[----:B------:R-:W-:Y:S02]  /*07c0*/  ISETP.GE.AND P0, PT, R12, RZ, PT ;  /* 0x000000ff0c00720c */ /* 0x000fe40003f06270 */
[----:B------:R-:W-:-:S11]  /*07d0*/  ISETP.GE.AND P1, PT, R13, RZ, PT ;  /* 0x000000ff0d00720c */ /* 0x000fd60003f26270 */
[----:B------:R-:W-:Y:S01]  /*07e0*/  @P0 MOV R7, RZ ;  /* 0x000000ff00070202 */ /* 0x000fe20000000f00 */
[----:B------:R-:W-:Y:S02]  /*07f0*/  @!P0 IMAD.MOV.U32 R7, RZ, RZ, -0x40 ;  /* 0xffffffc0ff078424 */ /* 0x000fe400078e00ff */
[----:B------:R-:W-:Y:S01]  /*0800*/  @!P0 FFMA R10, R0, 1.84467440737095516160e+19, RZ ;  /* 0x5f800000000a8823 */ /* 0x000fe200000000ff */
[----:B------:R-:W-:Y:S02]  /*0810*/  @!P1 FFMA R11, R3, 1.84467440737095516160e+19, RZ ;  /* 0x5f800000030b9823 */ /* 0x000fe400000000ff */
[----:B------:R-:W-:-:S07]  /*0820*/  @!P1 IADD3 R7, PT, PT, R7, 0x40, RZ ;  /* 0x0000004007079810 */ /* 0x000fce0007ffe0ff */
.L_x_3:
[----:B------:R-:W-:Y:S01]  /*0830*/  LEA R0, R9, 0xc0800000, 0x17 ;  /* 0xc080000009007811 */ /* 0x000fe200078eb8ff */
[----:B------:R-:W-:Y:S01]  /*0840*/  BSSY.RECONVERGENT B2, `(.L_x_8) ;  /* 0x0000036000027945 */ /* 0x000fe20003800200 */
[----:B------:R-:W-:-:S03]  /*0850*/  IADD3 R8, PT, PT, R8, -0x7f, RZ ;  /* 0xffffff8108087810 */ /* 0x000fc60007ffe0ff */
[----:B------:R-:W-:Y:S02]  /*0860*/  IMAD.IADD R11, R11, 0x1, -R0 ;  /* 0x000000010b0b7824 */ /* 0x000fe400078e0a00 */
[C---:B------:R-:W-:Y:S01]  /*0870*/  IMAD R0, R8.reuse, -0x800000, R10 ;  /* 0xff80000008007824 */ /* 0x040fe200078e020a */
[----:B------:R-:W-:Y:S01]  /*0880*/  IADD3 R8, PT, PT, R8, 0x7f, -R9 ;  /* 0x0000007f08087810 */ /* 0x000fe20007ffe809 */
[----:B------:R-:W0:Y:S01]  /*0890*/  MUFU.RCP R3, R11 ;  /* 0x0000000b00037308 */ /* 0x000e220000001000 */
[----:B------:R-:W-:-:S03]  /*08a0*/  FADD.FTZ R13, -R11, -RZ ;  /* 0x800000ff0b0d7221 */ /* 0x000fc60000010100 */
[----:B------:R-:W-:Y:S02]  /*08b0*/  IMAD.IADD R8, R8, 0x1, R7 ;  /* 0x0000000108087824 */ /* 0x000fe400078e0207 */
[----:B0-----:R-:W-:-:S04]  /*08c0*/  FFMA R12, R3, R13, 1 ;  /* 0x3f800000030c7423 */ /* 0x001fc8000000000d */
[----:B------:R-:W-:-:S04]  /*08d0*/  FFMA R12, R3, R12, R3 ;  /* 0x0000000c030c7223 */ /* 0x000fc80000000003 */
[----:B------:R-:W-:-:S04]  /*08e0*/  FFMA R3, R0, R12, RZ ;  /* 0x0000000c00037223 */ /* 0x000fc800000000ff */
[----:B------:R-:W-:-:S04]  /*08f0*/  FFMA R10, R13, R3, R0 ;  /* 0x000000030d0a7223 */ /* 0x000fc80000000000 */
[----:B------:R-:W-:-:S04]  /*0900*/  FFMA R15, R12, R10, R3 ;  /* 0x0000000a0c0f7223 */ /* 0x000fc80000000003 */
[----:B------:R-:W-:-:S04]  /*0910*/  FFMA R10, R13, R15, R0 ;  /* 0x0000000f0d0a7223 */ /* 0x000fc80000000000 */
[----:B------:R-:W-:-:S05]  /*0920*/  FFMA R0, R12, R10, R15 ;  /* 0x0000000a0c007223 */ /* 0x000fca000000000f */
[----:B------:R-:W-:-:S04]  /*0930*/  SHF.R.U32.HI R3, RZ, 0x17, R0 ;  /* 0x00000017ff037819 */ /* 0x000fc80000011600 */
[----:B------:R-:W-:-:S04]  /*0940*/  LOP3.LUT R3, R3, 0xff, RZ, 0xc0, !PT ;  /* 0x000000ff03037812 */ /* 0x000fc800078ec0ff */
[----:B------:R-:W-:-:S05]  /*0950*/  IADD3 R9, PT, PT, R3, R8, RZ ;  /* 0x0000000803097210 */ /* 0x000fca0007ffe0ff */
[----:B------:R-:W-:-:S05]  /*0960*/  VIADD R3, R9, 0xffffffff ;  /* 0xffffffff09037836 */ /* 0x000fca0000000000 */
[----:B------:R-:W-:-:S13]  /*0970*/  ISETP.GE.U32.AND P0, PT, R3, 0xfe, PT ;  /* 0x000000fe0300780c */ /* 0x000fda0003f06070 */
[----:B------:R-:W-:Y:S05]  /*0980*/  @!P0 BRA `(.L_x_9) ;  /* 0x0000000000808947 */ /* 0x000fea0003800000 */
[----:B------:R-:W-:-:S13]  /*0990*/  ISETP.GT.AND P0, PT, R9, 0xfe, PT ;  /* 0x000000fe0900780c */ /* 0x000fda0003f04270 */
[----:B------:R-:W-:Y:S05]  /*09a0*/  @P0 BRA `(.L_x_10) ;  /* 0x00000000006c0947 */ /* 0x000fea0003800000 */
[----:B------:R-:W-:-:S13]  /*09b0*/  ISETP.GE.AND P0, PT, R9, 0x1, PT ;  /* 0x000000010900780c */ /* 0x000fda0003f06270 */
[----:B------:R-:W-:Y:S05]  /*09c0*/  @P0 BRA `(.L_x_11) ;  /* 0x0000000000740947 */ /* 0x000fea0003800000 */
[----:B------:R-:W-:Y:S02]  /*09d0*/  ISETP.GE.AND P0, PT, R9, -0x18, PT ;  /* 0xffffffe80900780c */ /* 0x000fe40003f06270 */
[----:B------:R-:W-:-:S11]  /*09e0*/  LOP3.LUT R0, R0, 0x80000000, RZ, 0xc0, !PT ;  /* 0x8000000000007812 */ /* 0x000fd600078ec0ff */
[----:B------:R-:W-:Y:S05]  /*09f0*/  @!P0 BRA `(.L_x_11) ;  /* 0x0000000000688947 */ /* 0x000fea0003800000 */
[CCC-:B------:R-:W-:Y:S01]  /*0a00*/  FFMA.RZ R3, R12.reuse, R10.reuse, R15.reuse ;  /* 0x0000000a0c037223 */ /* 0x1c0fe2000000c00f */
[CCC-:B------:R-:W-:Y:S01]  /*0a10*/  FFMA.RM R8, R12.reuse, R10.reuse, R15.reuse ;  /* 0x0000000a0c087223 */ /* 0x1c0fe2000000400f */
[C---:B------:R-:W-:Y:S02]  /*0a20*/  ISETP.NE.AND P2, PT, R9.reuse, RZ, PT ;  /* 0x000000ff0900720c */ /* 0x040fe40003f45270 */
[----:B------:R-:W-:Y:S02]  /*0a30*/  ISETP.NE.AND P1, PT, R9, RZ, PT ;  /* 0x000000ff0900720c */ /* 0x000fe40003f25270 */
[----:B------:R-:W-:Y:S01]  /*0a40*/  LOP3.LUT R7, R3, 0x7fffff, RZ, 0xc0, !PT ;  /* 0x007fffff03077812 */ /* 0x000fe200078ec0ff */
[----:B------:R-:W-:Y:S01]  /*0a50*/  FFMA.RP R3, R12, R10, R15 ;  /* 0x0000000a0c037223 */ /* 0x000fe2000000800f */
[----:B------:R-:W-:Y:S01]  /*0a60*/  IADD3 R10, PT, PT, R9, 0x20, RZ ;  /* 0x00000020090a7810 */ /* 0x000fe20007ffe0ff */
[----:B------:R-:W-:Y:S01]  /*0a70*/  IMAD.MOV R9, RZ, RZ, -R9 ;  /* 0x000000ffff097224 */ /* 0x000fe200078e0a09 */
[----:B------:R-:W-:-:S02]  /*0a80*/  LOP3.LUT R7, R7, 0x800000, RZ, 0xfc, !PT ;  /* 0x0080000007077812 */ /* 0x000fc400078efcff */
[----:B------:R-:W-:Y:S02]  /*0a90*/  FSETP.NEU.FTZ.AND P0, PT, R3, R8, PT ;  /* 0x000000080300720b */ /* 0x000fe40003f1d000 */
[----:B------:R-:W-:Y:S02]  /*0aa0*/  SHF.L.U32 R10, R7, R10, RZ ;  /* 0x0000000a070a7219 */ /* 0x000fe400000006ff */
[----:B------:R-:W-:Y:S02]  /*0ab0*/  SEL R8, R9, RZ, P2 ;  /* 0x000000ff09087207 */ /* 0x000fe40001000000 */
[----:B------:R-:W-:Y:S02]  /*0ac0*/  ISETP.NE.AND P1, PT, R10, RZ, P1 ;  /* 0x000000ff0a00720c */ /* 0x000fe40000f25270 */
[----:B------:R-:W-:Y:S02]  /*0ad0*/  SHF.R.U32.HI R8, RZ, R8, R7 ;  /* 0x00000008ff087219 */ /* 0x000fe40000011607 */
[----:B------:R-:W-:-:S02]  /*0ae0*/  PLOP3.LUT P0, PT, P0, P1, PT, 0xf8, 0x8f ;  /* 0x00000000008f781c */ /* 0x000fc40000703f70 */
[----:B------:R-:W-:Y:S02]  /*0af0*/  SHF.R.U32.HI R10, RZ, 0x1, R8 ;  /* 0x00000001ff0a7819 */ /* 0x000fe40000011608 */
[----:B------:R-:W-:-:S04]  /*0b00*/  SEL R3, RZ, 0x1, !P0 ;  /* 0x00000001ff037807 */ /* 0x000fc80004000000 */
[----:B------:R-:W-:-:S04]  /*0b10*/  LOP3.LUT R3, R3, 0x1, R10, 0xf8, !PT ;  /* 0x0000000103037812 */ /* 0x000fc800078ef80a */
[----:B------:R-:W-:-:S04]  /*0b20*/  LOP3.LUT R3, R3, R8, RZ, 0xc0, !PT ;  /* 0x0000000803037212 */ /* 0x000fc800078ec0ff */
[----:B------:R-:W-:-:S04]  /*0b30*/  IADD3 R3, PT, PT, R10, R3, RZ ;  /* 0x000000030a037210 */ /* 0x000fc80007ffe0ff */
[----:B------:R-:W-:Y:S01]  /*0b40*/  LOP3.LUT R0, R3, R0, RZ, 0xfc, !PT ;  /* 0x0000000003007212 */ /* 0x000fe200078efcff */
[----:B------:R-:W-:Y:S06]  /*0b50*/  BRA `(.L_x_11) ;  /* 0x0000000000107947 */ /* 0x000fec0003800000 */
.L_x_10:
[----:B------:R-:W-:-:S04]  /*0b60*/  LOP3.LUT R0, R0, 0x80000000, RZ, 0xc0, !PT ;  /* 0x8000000000007812 */ /* 0x000fc800078ec0ff */
[----:B------:R-:W-:Y:S01]  /*0b70*/  LOP3.LUT R0, R0, 0x7f800000, RZ, 0xfc, !PT ;  /* 0x7f80000000007812 */ /* 0x000fe200078efcff */
[----:B------:R-:W-:Y:S06]  /*0b80*/  BRA `(.L_x_11) ;  /* 0x0000000000047947 */ /* 0x000fec0003800000 */
.L_x_9:
[----:B------:R-:W-:-:S07]  /*0b90*/  IMAD R0, R8, 0x800000, R0 ;  /* 0x0080000008007824 */ /* 0x000fce00078e0200 */
.L_x_11:
[----:B------:R-:W-:Y:S05]  /*0ba0*/  BSYNC.RECONVERGENT B2 ;  /* 0x0000000000027941 */ /* 0x000fea0003800200 */
.L_x_8:
[----:B------:R-:W-:Y:S05]  /*0bb0*/  BRA `(.L_x_12) ;  /* 0x0000000000207947 */ /* 0x000fea0003800000 */
.L_x_7:
[----:B------:R-:W-:-:S04]  /*0bc0*/  LOP3.LUT R0, R11, 0x80000000, R10, 0x48, !PT ;  /* 0x800000000b007812 */ /* 0x000fc800078e480a */
[----:B------:R-:W-:Y:S01]  /*0bd0*/  LOP3.LUT R0, R0, 0x7f800000, RZ, 0xfc, !PT ;  /* 0x7f80000000007812 */ /* 0x000fe200078efcff */
[----:B------:R-:W-:Y:S06]  /*0be0*/  BRA `(.L_x_12) ;  /* 0x0000000000147947 */ /* 0x000fec0003800000 */
.L_x_6:
[----:B------:R-:W-:Y:S01]  /*0bf0*/  LOP3.LUT R0, R11, 0x80000000, R10, 0x48, !PT ;  /* 0x800000000b007812 */ /* 0x000fe200078e480a */
[----:B------:R-:W-:Y:S06]  /*0c00*/  BRA `(.L_x_12) ;  /* 0x00000000000c7947 */ /* 0x000fec0003800000 */
.L_x_5:
[----:B------:R-:W0:Y:S01]  /*0c10*/  MUFU.RSQ R0, -QNAN ;  /* 0xffc0000000007908 */ /* 0x000e220000001400 */
[----:B------:R-:W-:Y:S05]  /*0c20*/  BRA `(.L_x_12) ;  /* 0x0000000000047947 */ /* 0x000fea0003800000 */
.L_x_4:
[----:B------:R-:W-:-:S07]  /*0c30*/  FADD.FTZ R0, R0, R3 ;  /* 0x0000000300007221 */ /* 0x000fce0000010000 */
.L_x_12:
[----:B------:R-:W-:Y:S05]  /*0c40*/  BSYNC.RECONVERGENT B1 ;  /* 0x0000000000017941 */ /* 0x000fea0003800200 */
.L_x_2:
[----:B------:R-:W-:-:S04]  /*0c50*/  HFMA2 R7, -RZ, RZ, 0, 0 ;  /* 0x00000000ff077431 */ /* 0x000fc800000001ff */
[----:B0-----:R-:W-:Y:S05]  /*0c60*/  RET.REL.NODEC R6 `(_Z9compute_iiPKfS0_Pi) ;  /* 0xfffffff006e47950 */ /* 0x001fea0003c3ffff */
.L_x_13:
[----:B------:R-:W-:-:S00]  /*0c70*/  BRA `(.L_x_13) ;  /* 0xfffffffc00fc7947 */ /* 0x000fc0000383ffff */
[----:B------:R-:W-:-:S00]  /*0c80*/  NOP ;  /* 0x0000000000007918 */ /* 0x000fc00000000000 */
[----:B------:R-:W-:-:S00]  /*0c90*/  NOP ;  /* 0x0000000000007918 */ /* 0x000fc00000000000 */
[----:B------:R-:W-:-:S00]  /*0ca0*/  NOP ;  /* 0x0000000000007918 */ /* 0x000fc00000000000 */
[----:B------:R-:W-:-:S00]  /*0cb0*/  NOP ;  /* 0x0000000000007918 */ /* 0x000fc00000000000 */
[----:B------:R-:W-:-:S00]  /*0cc0*/  NOP ;  /* 0x0000000000007918 */ /* 0x000fc00000000000 */
[----:B------:R-:W-:-:S00]  /*0cd0*/  NOP ;  /* 0x0000000000007918 */ /* 0x000fc00000000000 */
[----:B------:R-:W-:-:S00]  /*0ce0*/  NOP ;  /* 0x0000000000007918 */ /* 0x000fc00000000000 */
[----:B------:R-:W-:-:S00]  /*0cf0*/  NOP ;  /* 0x0000000000007918 */ /* 0x000fc00000000000 */
.L_x_42:


//--------------------- .text._Z9compute_siPKfS0_Ps --------------------------
	.section	.text._Z9compute_siPKfS0_Ps,"ax",@progbits
	.align	128
        .global         _Z9compute_siPKfS0_Ps
        .type           _Z9compute_siPKfS0_Ps,@function
        .size           _Z9compute_siPKfS0_Ps,(.L_x_43 - _Z9compute_siPKfS0_Ps)
        .other          _Z9compute_siPKfS0_Ps,@"STO_CUDA_ENTRY STV_DEFAULT"
_Z9compute_siPKfS0_Ps:
.text._Z9compute_siPKfS0_Ps:
        /* <DEDUP_REMOVED lines=27> */
[----:B------:R-:W-:Y:S05]  /*01b0*/  CALL.REL.NOINC `($__internal_1_$__cuda_sm3x_div_rn_noftz_f32_slowpath) ;  /* 0x0000000000b47944 */ /* 0x000fea0003c00000 */
[----:B------:R-:W-:-:S07]  /*01c0*/  IMAD.MOV.U32 R10, RZ, RZ, R0 ;  /* 0x000000ffff0a7224 */ /* 0x000fce00078e0000 */
.L_x_15:
[----:B------:R-:W-:Y:S05]  /*01d0*/  BSYNC.RECONVERGENT B0 ;  /* 0x0000000000007941 */ /* 0x000fea0003800200 */
.L_x_14:
[C---:B------:R-:W-:Y:S01]  /*01e0*/  FSETP.GEU.AND P0, PT, R5.reuse, RZ, PT ;  /* 0x000000ff0500720b */ /* 0x040fe20003f0e000 */
[----:B------:R-:W-:Y:S02]  /*01f0*/  HFMA2 R9, -RZ, RZ, 3.896484375, 49.3125 ;  /* 0x43cb522aff097431 */ /* 0x000fe400000001ff */
[----:B------:R-:W-:Y:S01]  /*0200*/  IMAD.MOV.U32 R11, RZ, RZ, 0x43596d3c ;  /* 0x43596d3cff0b7424 */ /* 0x000fe200078e00ff */
[----:B------:R-:W-:Y:S01]  /*0210*/  FSETP.GEU.AND P1, PT, R4, RZ, PT ;  /* 0x000000ff0400720b */ /* 0x000fe20003f2e000 */
[----:B------:R-:W-:Y:S01]  /*0220*/  IMAD.MOV.U32 R7, RZ, RZ, 0x444ee274 ;  /* 0x444ee274ff077424 */ /* 0x000fe200078e00ff */
[----:B------:R-:W-:Y:S01]  /*0230*/  FSEL R10, -R10, R10, !P0 ;  /* 0x0000000a0a0a7208 */ /* 0x000fe20004000100 */
[----:B------:R-:W-:Y:S01]  /*0240*/  IMAD.MOV.U32 R3, RZ, RZ, 0x44fa42e8 ;  /* 0x44fa42e8ff037424 */ /* 0x000fe200078e00ff */
[----:B------:R-:W-:Y:S02]  /*0250*/  FSETP.GE.AND P0, PT, R5, RZ, PT ;  /* 0x000000ff0500720b */ /* 0x000fe40003f06000 */
[----:B------:R-:W0:Y:S01]  /*0260*/  LDC.64 R4, c[0x0][0x398] ;  /* 0x0000e600ff047b82 */ /* 0x000e220000000a00 */
[----:B------:R-:W-:-:S04]  /*0270*/  FMUL R0, R10, R10 ;  /* 0x0000000a0a007220 */ /* 0x000fc80000400000 */
[C---:B------:R-:W-:Y:S01]  /*0280*/  FFMA R9, R0.reuse, R9, -1525.589599609375 ;  /* 0xc4beb2de00097423 */ /* 0x040fe20000000009 */
[C---:B------:R-:W-:Y:S01]  /*0290*/  FFMA R11, R0.reuse, -R11, 888.22314453125 ;  /* 0x445e0e48000b7423 */ /* 0x040fe2000000080b */
[C---:B------:R-:W-:Y:S01]  /*02a0*/  FFMA R7, R0.reuse, -R7, 3011.1513671875 ;  /* 0x453c326c00077423 */ /* 0x040fe20000000807 */
[C---:B------:R-:W-:Y:S01]  /*02b0*/  FFMA R3, R0.reuse, R3, -10142.439453125 ;  /* 0xc61e79c200037423 */ /* 0x040fe20000000003 */
[C---:B------:R-:W-:Y:S01]  /*02c0*/  FFMA R9, R0.reuse, R9, 3349.97412109375 ;  /* 0x45515f9600097423 */ /* 0x040fe20000000009 */
[C---:B------:R-:W-:Y:S01]  /*02d0*/  FFMA R11, R0.reuse, R11, -1879.137939453125 ;  /* 0xc4eae46a000b7423 */ /* 0x040fe2000000000b */
[----:B------:R-:W-:Y:S01]  /*02e0*/  FFMA R7, R0, R7, -10381.9609375 ;  /* 0xc62237d800077423 */ /* 0x000fe20000000007 */
[----:B------:R-:W-:Y:S01]  /*02f0*/  FMUL R3, R10, R3 ;  /* 0x000000030a037220 */ /* 0x000fe20000400000 */
[C---:B------:R-:W-:Y:S01]  /*0300*/  FFMA R9, R0.reuse, R9, -10422.177734375 ;  /* 0xc622d8b600097423 */ /* 0x040fe20000000009 */
[----:B------:R-:W-:Y:S01]  /*0310*/  FFMA R11, R0, R11, 3445.20654296875 ;  /* 0x4557534e000b7423 */ /* 0x000fe2000000000b */
[----:B------:R-:W-:-:S02]  /*0320*/  FMUL R7, R10, R7 ;  /* 0x000000070a077220 */ /* 0x000fc40000400000 */
[----:B------:R-:W-:Y:S01]  /*0330*/  FMUL R9, R10, R9 ;  /* 0x000000090a097220 */ /* 0x000fe20000400000 */
[----:B------:R-:W-:Y:S01]  /*0340*/  FFMA R11, R0, R11, -10428.984375 ;  /* 0xc622f3f0000b7423 */ /* 0x000fe2000000000b */
[----:B------:R-:W1:Y:S01]  /*0350*/  F2I.TRUNC.NTZ R3, R3 ;  /* 0x0000000300037305 */ /* 0x000e62000020f100 */
[----:B------:R-:W-:Y:S02]  /*0360*/  IMAD.MOV.U32 R0, RZ, RZ, 0x2000 ;  /* 0x00002000ff007424 */ /* 0x000fe400078e00ff */
[----:B------:R-:W-:-:S03]  /*0370*/  FMUL R11, R10, R11 ;  /* 0x0000000b0a0b7220 */ /* 0x000fc60000400000 */
[----:B------:R-:W-:Y:S02]  /*0380*/  SEL R0, R0, 0x6000, P0 ;  /* 0x0000600000007807 */ /* 0x000fe40000000000 */
[----:B------:R-:W2:Y:S03]  /*0390*/  F2I.TRUNC.NTZ R7, R7 ;  /* 0x0000000700077305 */ /* 0x000ea6000020f100 */
[----:B-1----:R-:W-:-:S05]  /*03a0*/  IMAD.IADD R3, R3, 0x1, R0 ;  /* 0x0000000103037824 */ /* 0x002fca00078e0200 */
[----:B------:R-:W1:Y:S01]  /*03b0*/  F2I.TRUNC.NTZ R9, R9 ;  /* 0x0000000900097305 */ /* 0x000e62000020f100 */
[----:B------:R-:W-:Y:S01]  /*03c0*/  @!P1 IMAD.MOV R3, RZ, RZ, -R3 ;  /* 0x000000ffff039224 */ /* 0x000fe200078e0a03 */
[----:B--2---:R-:W-:-:S06]  /*03d0*/  IADD3 R6, PT, PT, R0, R7, RZ ;  /* 0x0000000700067210 */ /* 0x004fcc0007ffe0ff */
[----:B------:R-:W2:Y:S01]  /*03e0*/  F2I.TRUNC.NTZ R11, R11 ;  /* 0x0000000b000b7305 */ /* 0x000ea2000020f100 */
[----:B------:R-:W-:Y:S01]  /*03f0*/  @!P1 IADD3 R6, PT, PT, -R6, RZ, RZ ;  /* 0x000000ff06069210 */ /* 0x000fe20007ffe1ff */
[----:B-1----:R-:W-:-:S04]  /*0400*/  IMAD.IADD R7, R0, 0x1, R9 ;  /* 0x0000000100077824 */ /* 0x002fc800078e0209 */
[----:B------:R-:W-:Y:S02]  /*0410*/  @!P1 IMAD.MOV R7, RZ, RZ, -R7 ;  /* 0x000000ffff079224 */ /* 0x000fe400078e0a07 */
[----:B--2---:R-:W-:-:S03]  /*0420*/  IMAD.IADD R0, R0, 0x1, R11 ;  /* 0x0000000100007824 */ /* 0x004fc600078e020b */
[----:B------:R-:W-:Y:S01]  /*0430*/  IADD3 R7, PT, PT, R7, R6, R3 ;  /* 0x0000000607077210 */ /* 0x000fe20007ffe003 */
[----:B0-----:R-:W-:Y:S01]  /*0440*/  IMAD.WIDE R2, R2, 0x2, R4 ;  /* 0x0000000202027825 */ /* 0x001fe200078e0204 */
[----:B------:R-:W-:-:S05]  /*0450*/  @!P1 IADD3 R0, PT, PT, -R0, RZ, RZ ;  /* 0x000000ff00009210 */ /* 0x000fca0007ffe1ff */
[----:B------:R-:W-:-:S05]  /*0460*/  IMAD.IADD R7, R0, 0x1, R7 ;  /* 0x0000000100077824 */ /* 0x000fca00078e0207 */
[----:B------:R-:W-:Y:S01]  /*0470*/  STG.E.U16 desc[UR4][R2.64], R7 ;  /* 0x0000000702007986 */ /* 0x000fe2000c101504 */
[----:B------:R-:W-:Y:S05]  /*0480*/  EXIT ;  /* 0x000000000000794d */ /* 0x000fea0003800000 */
        .weak           $__internal_1_$__cuda_sm3x_div_rn_noftz_f32_slowpath
        .type           $__internal_1_$__cuda_sm3x_div_rn_noftz_f32_slowpath,@function
        .size           $__internal_1_$__cuda_sm3x_div_rn_noftz_f32_slowpath,(.L_x_43 - $__internal_1_$__cuda_sm3x_div_rn_noftz_f32_slowpath)
$__internal_1_$__cuda_sm3x_div_rn_noftz_f32_slowpath:
[--C-:B------:R-:W-:Y:S01]  /*0490*/  SHF.R.U32.HI R8, RZ, 0x17, R3.reuse ;  /* 0x00000017ff087819 */ /* 0x100fe20000011603 */
[----:B------:R-:W-:Y:S01]  /*04a0*/  BSSY.RECONVERGENT B1, `(.L_x_16) ;  /* 0x0000064000017945 */ /* 0x000fe20003800200 */
[--C-:B------:R-:W-:Y:S01]  /*04b0*/  SHF.R.U32.HI R7, RZ, 0x17, R0.reuse ;  /* 0x00000017ff077819 */ /* 0x100fe20000011600 */
[----:B------:R-:W-:Y:S01]  /*04c0*/  IMAD.MOV.U32 R10, RZ, RZ, R0 ;  /* 0x000000ffff0a7224 */ /* 0x000fe200078e0000 */
[----:B------:R-:W-:Y:S01]  /*04d0*/  LOP3.LUT R9, R8, 0xff, RZ, 0xc0, !PT ;  /* 0x000000ff08097812 */ /* 0x000fe200078ec0ff */
[----:B------:R-:W-:Y:S01]  /*04e0*/  IMAD.MOV.U32 R11, RZ, RZ, R3 ;  /* 0x000000ffff0b7224 */ /* 0x000fe200078e0003 */
[----:B------:R-:W-:-:S03]  /*04f0*/  LOP3.LUT R8, R7, 0xff, RZ, 0xc0, !PT ;  /* 0x000000ff07087812 */ /* 0x000fc600078ec0ff */
[----:B------:R-:W-:Y:S01]  /*0500*/  VIADD R13, R9, 0xffffffff ;  /* 0xffffffff090d7836 */ /* 0x000fe20000000000 */
[----:B------:R-:W-:-:S04]  /*0510*/  IADD3 R12, PT, PT, R8, -0x1, RZ ;  /* 0xffffffff080c7810 */ /* 0x000fc80007ffe0ff */
[----:B------:R-:W-:-:S04]  /*0520*/  ISETP.GT.U32.AND P0, PT, R13, 0xfd, PT ;  /* 0x000000fd0d00780c */ /* 0x000fc80003f04070 */
[----:B------:R-:W-:-:S13]  /*0530*/  ISETP.GT.U32.OR P0, PT, R12, 0xfd, P0 ;  /* 0x000000fd0c00780c */ /* 0x000fda0000704470 */
[----:B------:R-:W-:Y:S01]  /*0540*/  @!P0 MOV R7, RZ ;  /* 0x000000ff00078202 */ /* 0x000fe20000000f00 */
        /* <DEDUP_REMOVED lines=19> */
[----:B------:R-:W-:Y:S02]  /*0680*/  @P0 IMAD.MOV.U32 R7, RZ, RZ, RZ ;  /* 0x000000ffff070224 */ /* 0x000fe400078e00ff */
[----:B------:R-:W-:Y:S01]  /*0690*/  @!P0 FFMA R10, R0, 1.84467440737095516160e+19, RZ ;  /* 0x5f800000000a8823 */ /* 0x000fe200000000ff */
[----:B------:R-:W-:Y:S02]  /*06a0*/  @!P0 IMAD.MOV.U32 R7, RZ, RZ, -0x40 ;  /* 0xffffffc0ff078424 */ /* 0x000fe400078e00ff */
[----:B------:R-:W-:-:S03]  /*06b0*/  @!P1 FFMA R11, R3, 1.84467440737095516160e+19, RZ ;  /* 0x5f800000030b9823 */ /* 0x000fc600000000ff */
[----:B------:R-:W-:-:S07]  /*06c0*/  @!P1 IADD3 R7, PT, PT, R7, 0x40, RZ ;  /* 0x0000004007079810 */ /* 0x000fce0007ffe0ff */
.L_x_17:
[----:B------:R-:W-:Y:S01]  /*06d0*/  LEA R0, R9, 0xc0800000, 0x17 ;  /* 0xc080000009007811 */ /* 0x000fe200078eb8ff */
[----:B------:R-:W-:Y:S01]  /*06e0*/  VIADD R8, R8, 0xffffff81 ;  /* 0xffffff8108087836 */ /* 0x000fe20000000000 */
[----:B------:R-:W-:Y:S03]  /*06f0*/  BSSY.RECONVERGENT B2, `(.L_x_22) ;  /* 0x0000035000027945 */ /* 0x000fe60003800200 */
[----:B------:R-:W-:Y:S02]  /*0700*/  IMAD.IADD R11, R11, 0x1, -R0 ;  /* 0x000000010b0b7824 */ /* 0x000fe400078e0a00 */
[C---:B------:R-:W-:Y:S01]  /*0710*/  IMAD R0, R8.reuse, -0x800000, R10 ;  /* 0xff80000008007824 */ /* 0x040fe200078e020a */
[----:B------:R-:W-:Y:S01]  /*0720*/  IADD3 R8, PT, PT, R8, 0x7f, -R9 ;  /* 0x0000007f08087810 */ /* 0x000fe20007ffe809 */
[----:B------:R-:W0:Y:S01]  /*0730*/  MUFU.RCP R3, R11 ;  /* 0x0000000b00037308 */ /* 0x000e220000001000 */
[----:B------:R-:W-:-:S02]  /*0740*/  FADD.FTZ R13, -R11, -RZ ;  /* 0x800000ff0b0d7221 */ /* 0x000fc40000010100 */
[----:B------:R-:W-:Y:S02]  /*0750*/  IADD3 R8, PT, PT, R8, R7, RZ ;  /* 0x0000000708087210 */ /* 0x000fe40007ffe0ff */
        /* <DEDUP_REMOVED lines=8> */
[----:B------:R-:W-:-:S05]  /*07e0*/  LOP3.LUT R3, R3, 0xff, RZ, 0xc0, !PT ;  /* 0x000000ff03037812 */ /* 0x000fca00078ec0ff */
[----:B------:R-:W-:-:S04]  /*07f0*/  IMAD.IADD R9, R3, 0x1, R8 ;  /* 0x0000000103097824 */ /* 0x000fc800078e0208 */
        /* <DEDUP_REMOVED lines=28> */
[----:B------:R-:W-:-:S05]  /*09c0*/  LOP3.LUT R3, R3, R8, RZ, 0xc0, !PT ;  /* 0x0000000803037212 */ /* 0x000fca00078ec0ff */
[----:B------:R-:W-:-:S05]  /*09d0*/  IMAD.IADD R3, R10, 0x1, R3 ;  /* 0x000000010a037824 */ /* 0x000fca00078e0203 */
[----:B------:R-:W-:Y:S01]  /*09e0*/  LOP3.LUT R0, R3, R0, RZ, 0xfc, !PT ;  /* 0x0000000003007212 */ /* 0x000fe200078efcff */
[----:B------:R-:W-:Y:S06]  /*09f0*/  BRA `(.L_x_25) ;  /* 0x0000000000107947 */ /* 0x000fec0003800000 */
.L_x_24:
[----:B------:R-:W-:-:S04]  /*0a00*/  LOP3.LUT R0, R0, 0x80000000, RZ, 0xc0, !PT ;  /* 0x8000000000007812 */ /* 0x000fc800078ec0ff */
[----:B------:R-:W-:Y:S01]  /*0a10*/  LOP3.LUT R0, R0, 0x7f800000, RZ, 0xfc, !PT ;  /* 0x7f80000000007812 */ /* 0x000fe200078efcff */
[----:B------:R-:W-:Y:S06]  /*0a20*/  BRA `(.L_x_25) ;  /* 0x0000000000047947 */ /* 0x000fec0003800000 */
.L_x_23:
[----:B------:R-:W-:-:S07]  /*0a30*/  LEA R0, R8, R0, 0x17 ;  /* 0x0000000008007211 */ /* 0x000fce00078eb8ff */
.L_x_25:
[----:B------:R-:W-:Y:S05]  /*0a40*/  BSYNC.RECONVERGENT B2 ;  /* 0x0000000000027941 */ /* 0x000fea0003800200 */
.L_x_22:
[----:B------:R-:W-:Y:S05]  /*0a50*/  BRA `(.L_x_26) ;  /* 0x0000000000207947 */ /* 0x000fea0003800000 */
.L_x_21:
[----:B------:R-:W-:-:S04]  /*0a60*/  LOP3.LUT R0, R11, 0x80000000, R10, 0x48, !PT ;  /* 0x800000000b007812 */ /* 0x000fc800078e480a */
[----:B------:R-:W-:Y:S01]  /*0a70*/  LOP3.LUT R0, R0, 0x7f800000, RZ, 0xfc, !PT ;  /* 0x7f80000000007812 */ /* 0x000fe200078efcff */
[----:B------:R-:W-:Y:S06]  /*0a80*/  BRA `(.L_x_26) ;  /* 0x0000000000147947 */ /* 0x000fec0003800000 */
.L_x_20:
[----:B------:R-:W-:Y:S01]  /*0a90*/  LOP3.LUT R0, R11, 0x80000000, R10, 0x48, !PT ;  /* 0x800000000b007812 */ /* 0x000fe200078e480a */
[----:B------:R-:W-:Y:S06]  /*0aa0*/  BRA `(.L_x_26) ;  /* 0x00000000000c7947 */ /* 0x000fec0003800000 */
.L_x_19:
[----:B------:R-:W0:Y:S01]  /*0ab0*/  MUFU.RSQ R0, -QNAN ;  /* 0xffc0000000007908 */ /* 0x000e220000001400 */
[----:B------:R-:W-:Y:S05]  /*0ac0*/  BRA `(.L_x_26) ;  /* 0x0000000000047947 */ /* 0x000fea0003800000 */
.L_x_18:
[----:B------:R-:W-:-:S07]  /*0ad0*/  FADD.FTZ R0, R0, R3 ;  /* 0x0000000300007221 */ /* 0x000fce0000010000 */
.L_x_26:
[----:B------:R-:W-:Y:S05]  /*0ae0*/  BSYNC.RECONVERGENT B1 ;  /* 0x0000000000017941 */ /* 0x000fea0003800200 */
.L_x_16:
[----:B------:R-:W-:-:S04]  /*0af0*/  IMAD.MOV.U32 R7, RZ, RZ, 0x0 ;  /* 0x00000000ff077424 */ /* 0x000fc800078e00ff */
[----:B0-----:R-:W-:Y:S05]  /*0b00*/  RET.REL.NODEC R6 `(_Z9compute_siPKfS0_Ps) ;  /* 0xfffffff4063c7950 */ /* 0x001fea0003c3ffff */
.L_x_27:
        /* <DEDUP_REMOVED lines=15> */
.L_x_43:


//--------------------- .text._Z9compute_fiPKfS0_Pf --------------------------
	.section	.text._Z9compute_fiPKfS0_Pf,"ax",@progbits
	.align	128
        .global         _Z9compute_fiPKfS0_Pf
        .type           _Z9compute_fiPKfS0_Pf,@function
        .size           _Z9compute_fiPKfS0_Pf,(.L_x_44 - _Z9compute_fiPKfS0_Pf)
        .other          _Z9compute_fiPKfS0_Pf,@"STO_CUDA_ENTRY STV_DEFAULT"
_Z9compute_fiPKfS0_Pf:
.text._Z9compute_fiPKfS0_Pf:
        /* <DEDUP_REMOVED lines=14> */
[----:B------:R-:W2:Y:S01]  /*00e0*/  LDG.E R5, desc[UR4][R8.64] ;  /* 0x0000000408057981 */ /* 0x000ea2000c1e1900 */
[----:B------:R-:W-:Y:S01]  /*00f0*/  BSSY.RECONVERGENT B0, `(.L_x_28) ;  /* 0x0000011000007945 */ /* 0x000fe20003800200 */
[----:B---3--:R-:W-:Y:S02]  /*0100*/  FSETP.NEU.AND P0, PT, R4, RZ, PT ;  /* 0x000000ff0400720b */ /* 0x008fe40003f0d000 */
[----:B--2---:R-:W-:-:S11]  /*0110*/  FSETP.NEU.AND P1, PT, R5, RZ, PT ;  /* 0x000000ff0500720b */ /* 0x004fd60003f2d000 */
[----:B------:R-:W-:-:S05]  /*0120*/  @!P0 FSEL R5, R5, 0.20000000298023223877, P1 ;  /* 0x3e4ccccd05058808 */ /* 0x000fca0000800000 */
[C-C-:B------:R-:W-:Y:S01]  /*0130*/  FADD R3, |R4|.reuse, |R5|.reuse ;  /* 0x4000000504037221 */ /* 0x140fe20000000200 */
[----:B------:R-:W-:-:S03]  /*0140*/  FADD R0, -|R4|, |R5| ;  /* 0x4000000504007221 */ /* 0x000fc60000000300 */
[----:B------:R-:W0:Y:S08]  /*0150*/  MUFU.RCP R10, R3 ;  /* 0x00000003000a7308 */ /* 0x000e300000001000 */
        /* <DEDUP_REMOVED lines=8> */
[----:B------:R-:W-:Y:S05]  /*01e0*/  CALL.REL.NOINC `($__internal_2_$__cuda_sm3x_div_rn_noftz_f32_slowpath) ;  /* 0x0000000400107944 */ /* 0x000fea0003c00000 */
[----:B------:R-:W-:-:S07]  /*01f0*/  MOV R6, R0 ;  /* 0x0000000000067202 */ /* 0x000fce0000000f00 */
.L_x_29:
[----:B------:R-:W-:Y:S05]  /*0200*/  BSYNC.RECONVERGENT B0 ;  /* 0x0000000000007941 */ /* 0x000fea0003800200 */
.L_x_28:
[C---:B------:R-:W-:Y:S01]  /*0210*/  FSETP.GEU.AND P0, PT, R5.reuse, RZ, PT ;  /* 0x000000ff0500720b */ /* 0x040fe20003f0e000 */
[----:B------:R-:W-:Y:S02]  /*0220*/  HFMA2 R13, -RZ, RZ, 1.0625, 5.5789947509765625e-05 ;  /* 0x3c4003a8ff0d7431 */ /* 0x000fe400000001ff */
[----:B------:R-:W-:Y:S02]  /*0230*/  IMAD.MOV.U32 R7, RZ, RZ, 0x3da27c92 ;  /* 0x3da27c92ff077424 */ /* 0x000fe400078e00ff */
[----:B------:R-:W-:Y:S01]  /*0240*/  HFMA2 R3, -RZ, RZ, 1.8212890625, 0.0004794597625732421875 ;  /* 0x3f490fdbff037431 */ /* 0x000fe200000001ff */
[----:B------:R-:W-:Y:S01]  /*0250*/  FSEL R0, -R6, R6, !P0 ;  /* 0x0000000606007208 */ /* 0x000fe20004000100 */
[----:B------:R-:W-:Y:S01]  /*0260*/  IMAD.MOV.U32 R11, RZ, RZ, 0x3caac48a ;  /* 0x3caac48aff0b7424 */ /* 0x000fe200078e00ff */
[----:B------:R-:W-:Y:S01]  /*0270*/  MOV R9, 0x3d1fb050 ;  /* 0x3d1fb05000097802 */ /* 0x000fe20000000f00 */
[----:B------:R-:W-:Y:S01]  /*0280*/  IMAD.MOV.U32 R15, RZ, RZ, 0x3bdf05e2 ;  /* 0x3bdf05e2ff0f7424 */ /* 0x000fe200078e00ff */
[----:B------:R-:W-:Y:S01]  /*0290*/  MOV R17, 0x3b843aee ;  /* 0x3b843aee00117802 */ /* 0x000fe20000000f00 */
[----:B------:R-:W-:Y:S01]  /*02a0*/  FMUL R6, R0, R0 ;  /* 0x0000000000067220 */ /* 0x000fe20000400000 */
[----:B------:R-:W-:Y:S01]  /*02b0*/  FSETP.GE.AND P0, PT, R5, RZ, PT ;  /* 0x000000ff0500720b */ /* 0x000fe20003f06000 */
[----:B------:R-:W-:-:S02]  /*02c0*/  IMAD.MOV.U32 R5, RZ, RZ, 0x3e448e00 ;  /* 0x3e448e00ff057424 */ /* 0x000fc400078e00ff */
[C---:B------:R-:W-:Y:S01]  /*02d0*/  FFMA R7, R6.reuse, -R7, 0.28869038820266723633 ;  /* 0x3e93cf3a06077423 */ /* 0x040fe20000000807 */
[C---:B------:R-:W-:Y:S01]  /*02e0*/  FFMA R9, R6.reuse, R9, -0.14626446366310119629 ;  /* 0xbe15c65a06097423 */ /* 0x040fe20000000009 */
[C---:B------:R-:W-:Y:S01]  /*02f0*/  FFMA R11, R6.reuse, -R11, 0.085157707333564758301 ;  /* 0x3dae672a060b7423 */ /* 0x040fe2000000080b */
[C---:B------:R-:W-:Y:S01]  /*0300*/  FFMA R13, R6.reuse, R13, -0.052648819983005523682 ;  /* 0xbd57a64a060d7423 */ /* 0x040fe2000000000d */
[C---:B------:R-:W-:Y:S01]  /*0310*/  FFMA R15, R6.reuse, -R15, 0.033584743738174438477 ;  /* 0x3d099028060f7423 */ /* 0x040fe2000000080f */
[C---:B------:R-:W-:Y:S01]  /*0320*/  FFMA R17, R6.reuse, R17, -0.021786987781524658203 ;  /* 0xbcb27aa006117423 */ /* 0x040fe20000000011 */
[----:B------:R-:W-:Y:S01]  /*0330*/  FSEL R3, R3, 2.3561944961547851562, P0 ;  /* 0x4016cbe403037808 */ /* 0x000fe20000000000 */
[C---:B------:R-:W-:Y:S01]  /*0340*/  FFMA R5, R6.reuse, R5, -0.97239410877227783203 ;  /* 0xbf78eed206057423 */ /* 0x040fe20000000005 */
[C---:B------:R-:W-:Y:S01]  /*0350*/  FFMA R8, R6.reuse, R7, -0.99535799026489257812 ;  /* 0xbf7ecfc806087423 */ /* 0x040fe20000000007 */
[C---:B------:R-:W-:Y:S01]  /*0360*/  FFMA R9, R6.reuse, R9, 0.32117497920989990234 ;  /* 0x3ea4710c06097423 */ /* 0x040fe20000000009 */
[C---:B------:R-:W-:Y:S01]  /*0370*/  FFMA R11, R6.reuse, R11, -0.18016043305397033691 ;  /* 0xbe387bfa060b7423 */ /* 0x040fe2000000000b */
[C---:B------:R-:W-:Y:S01]  /*0380*/  FFMA R13, R6.reuse, R13, 0.11642812192440032959 ;  /* 0x3dee71de060d7423 */ /* 0x040fe2000000000d */
[C---:B------:R-:W-:Y:S01]  /*0390*/  FFMA R15, R6.reuse, R15, -0.079597532749176025391 ;  /* 0xbda30408060f7423 */ /* 0x040fe2000000000f */
[----:B------:R-:W-:Y:S01]  /*03a0*/  FFMA R17, R6, R17, 0.05579074472188949585 ;  /* 0x3d6484d606117423 */ /* 0x000fe20000000011 */
[C-C-:B------:R-:W-:Y:S01]  /*03b0*/  FFMA R5, R0.reuse, R5, R3.reuse ;  /* 0x0000000500057223 */ /* 0x140fe20000000003 */
[--C-:B------:R-:W-:Y:S01]  /*03c0*/  FFMA R8, R0, R8, R3.reuse ;  /* 0x0000000800087223 */ /* 0x100fe20000000003 */
[----:B------:R-:W-:Y:S01]  /*03d0*/  FSETP.GEU.AND P0, PT, R4, RZ, PT ;  /* 0x000000ff0400720b */ /* 0x000fe20003f0e000 */
[C---:B------:R-:W-:Y:S01]  /*03e0*/  FFMA R9, R6.reuse, R9, -0.99921381473541259766 ;  /* 0xbf7fcc7a06097423 */ /* 0x040fe20000000009 */
[C---:B------:R-:W-:Y:S01]  /*03f0*/  FFMA R11, R6.reuse, R11, 0.33030515909194946289 ;  /* 0x3ea91dc2060b7423 */ /* 0x040fe2000000000b */
[C---:B------:R-:W-:Y:S01]  /*0400*/  FFMA R13, R6.reuse, R13, -0.1935411989688873291 ;  /* 0xbe462faa060d7423 */ /* 0x040fe2000000000d */
[C---:B------:R-:W-:Y:S01]  /*0410*/  FFMA R15, R6.reuse, R15, 0.13231617212295532227 ;  /* 0x3e077de4060f7423 */ /* 0x040fe2000000000f */
[----:B------:R-:W-:Y:S01]  /*0420*/  FFMA R17, R6, R17, -0.096321150660514831543 ;  /* 0xbdc5440606117423 */ /* 0x000fe20000000011 */
[----:B------:R-:W-:Y:S01]  /*0430*/  FSEL R7, -R5, R5, !P0 ;  /* 0x0000000505077208 */ /* 0x000fe20004000100 */
[--C-:B------:R-:W-:Y:S01]  /*0440*/  FFMA R9, R0, R9, R3.reuse ;  /* 0x0000000900097223 */ /* 0x100fe20000000003 */
[----:B------:R-:W-:Y:S01]  /*0450*/  FSEL R8, -R8, R8, !P0 ;  /* 0x0000000808087208 */ /* 0x000fe20004000100 */
[C---:B------:R-:W-:Y:S01]  /*0460*/  FFMA R11, R6.reuse, R11, -0.99986636638641357422 ;  /* 0xbf7ff73e060b7423 */ /* 0x040fe2000000000b */
[C---:B------:R-:W-:Y:S01]  /*0470*/  FFMA R13, R6.reuse, R13, 0.33262300491333007812 ;  /* 0x3eaa4d90060d7423 */ /* 0x040fe2000000000d */
[C---:B------:R-:W-:Y:S01]  /*0480*/  FFMA R17, R6.reuse, R17, 0.13904035091400146484 ;  /* 0x3e0e609806117423 */ /* 0x040fe20000000011 */
[----:B------:R-:W-:Y:S01]  /*0490*/  FFMA R15, R6, R15, -0.1980724036693572998 ;  /* 0xbe4ad37e060f7423 */ /* 0x000fe2000000000f */
[----:B------:R-:W0:Y:S01]  /*04a0*/  LDC.64 R4, c[0x0][0x398] ;  /* 0x0000e600ff047b82 */ /* 0x000e220000000a00 */
[----:B------:R-:W-:Y:S01]  /*04b0*/  FADD R7, R7, R8 ;  /* 0x0000000807077221 */ /* 0x000fe20000000000 */
[--C-:B------:R-:W-:Y:S01]  /*04c0*/  FFMA R11, R0, R11, R3.reuse ;  /* 0x0000000b000b7223 */ /* 0x100fe20000000003 */
[C---:B------:R-:W-:Y:S01]  /*04d0*/  FFMA R13, R6.reuse, R13, -0.99997723102569580078 ;  /* 0xbf7ffe82060d7423 */ /* 0x040fe2000000000d */
[C---:B------:R-:W-:Y:S01]  /*04e0*/  FFMA R17, R6.reuse, R17, -0.19945445656776428223 ;  /* 0xbe4c3dca06117423 */ /* 0x040fe20000000011 */
[----:B------:R-:W-:Y:S01]  /*04f0*/  FFMA R15, R6, R15, 0.33317279815673828125 ;  /* 0x3eaa95a0060f7423 */ /* 0x000fe2000000000f */
[----:B------:R-:W-:Y:S01]  /*0500*/  FSEL R8, -R9, R9, !P0 ;  /* 0x0000000909087208 */ /* 0x000fe20004000100 */
[--C-:B------:R-:W-:Y:S01]  /*0510*/  FFMA R13, R0, R13, R3.reuse ;  /* 0x0000000d000d7223 */ /* 0x100fe20000000003 */
[C---:B------:R-:W-:Y:S01]  /*0520*/  FFMA R17, R6.reuse, R17, 0.33329731225967407227 ;  /* 0x3eaaa5f206117423 */ /* 0x040fe20000000011 */
[C---:B------:R-:W-:Y:S01]  /*0530*/  FFMA R15, R6.reuse, R15, -0.99999606609344482422 ;  /* 0xbf7fffbe060f7423 */ /* 0x040fe2000000000f */
[----:B------:R-:W-:Y:S01]  /*0540*/  FSEL R10, -R11, R11, !P0 ;  /* 0x0000000b0b0a7208 */ /* 0x000fe20004000100 */
[----:B------:R-:W-:Y:S01]  /*0550*/  FADD R7, R7, R8 ;  /* 0x0000000807077221 */ /* 0x000fe20000000000 */
[----:B------:R-:W-:Y:S01]  /*0560*/  FFMA R8, R6, R17, -0.99999928474426269531 ;  /* 0xbf7ffff406087423 */ /* 0x000fe20000000011 */
[C-C-:B------:R-:W-:Y:S01]  /*0570*/  FFMA R15, R0.reuse, R15, R3.reuse ;  /* 0x0000000f000f7223 */ /* 0x140fe20000000003 */
[----:B------:R-:W-:Y:S01]  /*0580*/  FSEL R6, -R13, R13, !P0 ;  /* 0x0000000d0d067208 */ /* 0x000fe20004000100 */
[----:B------:R-:W-:Y:S01]  /*0590*/  FADD R7, R7, R10 ;  /* 0x0000000a07077221 */ /* 0x000fe20000000000 */
[----:B------:R-:W-:-:S02]  /*05a0*/  FFMA R8, R0, R8, R3 ;  /* 0x0000000800087223 */ /* 0x000fc40000000003 */
[----:B------:R-:W-:Y:S01]  /*05b0*/  FSEL R15, -R15, R15, !P0 ;  /* 0x0000000f0f0f7208 */ /* 0x000fe20004000100 */
[----:B------:R-:W-:Y:S02]  /*05c0*/  FADD R6, R7, R6 ;  /* 0x0000000607067221 */ /* 0x000fe40000000000 */
[----:B------:R-:W-:Y:S02]  /*05d0*/  FSEL R3, -R8, R8, !P0 ;  /* 0x0000000808037208 */ /* 0x000fe40004000100 */
[----:B------:R-:W-:Y:S01]  /*05e0*/  FADD R6, R6, R15 ;  /* 0x0000000f06067221 */ /* 0x000fe20000000000 */
[----:B0-----:R-:W-:-:S04]  /*05f0*/  IMAD.WIDE R4, R2, 0x4, R4 ;  /* 0x0000000402047825 */ /* 0x001fc800078e0204 */
[----:B------:R-:W-:-:S05]  /*0600*/  FADD R3, R6, R3 ;  /* 0x0000000306037221 */ /* 0x000fca0000000000 */
[----:B------:R-:W-:Y:S01]  /*0610*/  STG.E desc[UR4][R4.64], R3 ;  /* 0x0000000304007986 */ /* 0x000fe2000c101904 */
[----:B------:R-:W-:Y:S05]  /*0620*/  EXIT ;  /* 0x000000000000794d */ /* 0x000fea0003800000 */
        .weak           $__internal_2_$__cuda_sm3x_div_rn_noftz_f32_slowpath
        .type           $__internal_2_$__cuda_sm3x_div_rn_noftz_f32_slowpath,@function
        .size           $__internal_2_$__cuda_sm3x_div_rn_noftz_f32_slowpath,(.L_x_44 - $__internal_2_$__cuda_sm3x_div_rn_noftz_f32_slowpath)
$__internal_2_$__cuda_sm3x_div_rn_noftz_f32_slowpath:
        /* <DEDUP_REMOVED lines=36> */
.L_x_31:
        /* <DEDUP_REMOVED lines=35> */
[----:B------:R-:W-:Y:S02]  /*0aa0*/  IADD3 R10, PT, PT, R9, 0x20, RZ ;  /* 0x00000020090a7810 */ /* 0x000fe40007ffe0ff */
[----:B------:R-:W-:-:S02]  /*0ab0*/  LOP3.LUT R7, R7, 0x800000, RZ, 0xfc, !PT ;  /* 0x0080000007077812 */ /* 0x000fc400078efcff */
[----:B------:R-:W-:Y:S02]  /*0ac0*/  IADD3 R9, PT, PT, -R9, RZ, RZ ;  /* 0x000000ff09097210 */ /* 0x000fe40007ffe1ff */
[----:B------:R-:W-:Y:S02]  /*0ad0*/  SHF.L.U32 R10, R7, R10, RZ ;  /* 0x0000000a070a7219 */ /* 0x000fe400000006ff */
[----:B------:R-:W-:Y:S02]  /*0ae0*/  FSETP.NEU.FTZ.AND P0, PT, R3, R8, PT ;  /* 0x000000080300720b */ /* 0x000fe40003f1d000 */
[----:B------:R-:W-:Y:S02]  /*0af0*/  SEL R8, R9, RZ, P2 ;  /* 0x000000ff09087207 */ /* 0x000fe40001000000 */
[----:B------:R-:W-:Y:S02]  /*0b00*/  ISETP.NE.AND P1, PT, R10, RZ, P1 ;  /* 0x000000ff0a00720c */ /* 0x000fe40000f25270 */
[----:B------:R-:W-:-:S02]  /*0b10*/  SHF.R.U32.HI R8, RZ, R8, R7 ;  /* 0x00000008ff087219 */ /* 0x000fc40000011607 */
[----:B------:R-:W-:Y:S02]  /*0b20*/  PLOP3.LUT P0, PT, P0, P1, PT, 0xf8, 0x8f ;  /* 0x00000000008f781c */ /* 0x000fe40000703f70 */
[----:B------:R-:W-:Y:S02]  /*0b30*/  SHF.R.U32.HI R10, RZ, 0x1, R8 ;  /* 0x00000001ff0a7819 */ /* 0x000fe40000011608 */
[----:B------:R-:W-:-:S04]  /*0b40*/  SEL R3, RZ, 0x1, !P0 ;  /* 0x00000001ff037807 */ /* 0x000fc80004000000 */
[----:B------:R-:W-:-:S04]  /*0b50*/  LOP3.LUT R3, R3, 0x1, R10, 0xf8, !PT ;  /* 0x0000000103037812 */ /* 0x000fc800078ef80a */
[----:B------:R-:W-:-:S05]  /*0b60*/  LOP3.LUT R3, R3, R8, RZ, 0xc0, !PT ;  /* 0x0000000803037212 */ /* 0x000fca00078ec0ff */
[----:B------:R-:W-:-:S05]  /*0b70*/  IMAD.IADD R3, R10, 0x1, R3 ;  /* 0x000000010a037824 */ /* 0x000fca00078e0203 */
[----:B------:R-:W-:Y:S01]  /*0b80*/  LOP3.LUT R0, R3, R0, RZ, 0xfc, !PT ;  /* 0x0000000003007212 */ /* 0x000fe200078efcff */
[----:B------:R-:W-:Y:S06]  /*0b90*/  BRA `(.L_x_39) ;  /* 0x0000000000107947 */ /* 0x000fec0003800000 */
.L_x_38:
[----:B------:R-:W-:-:S04]  /*0ba0*/  LOP3.LUT R0, R0, 0x80000000, RZ, 0xc0, !PT ;  /* 0x8000000000007812 */ /* 0x000fc800078ec0ff */
[----:B------:R-:W-:Y:S01]  /*0bb0*/  LOP3.LUT R0, R0, 0x7f800000, RZ, 0xfc, !PT ;  /* 0x7f80000000007812 */ /* 0x000fe200078efcff */
[----:B------:R-:W-:Y:S06]  /*0bc0*/  BRA `(.L_x_39) ;  /* 0x0000000000047947 */ /* 0x000fec0003800000 */
.L_x_37:
[----:B------:R-:W-:-:S07]  /*0bd0*/  LEA R0, R8, R0, 0x17 ;  /* 0x0000000008007211 */ /* 0x000fce00078eb8ff */
.L_x_39:
[----:B------:R-:W-:Y:S05]  /*0be0*/  BSYNC.RECONVERGENT B2 ;  /* 0x0000000000027941 */ /* 0x000fea0003800200 */
.L_x_36:
[----:B------:R-:W-:Y:S05]  /*0bf0*/  BRA `(.L_x_40) ;  /* 0x0000000000207947 */ /* 0x000fea0003800000 */
.L_x_35:
[----:B------:R-:W-:-:S04]  /*0c00*/  LOP3.LUT R0, R11, 0x80000000, R10, 0x48, !PT ;  /* 0x800000000b007812 */ /* 0x000fc800078e480a */
[----:B------:R-:W-:Y:S01]  /*0c10*/  LOP3.LUT R0, R0, 0x7f800000, RZ, 0xfc, !PT ;  /* 0x7f80000000007812 */ /* 0x000fe200078efcff */
[----:B------:R-:W-:Y:S06]  /*0c20*/  BRA `(.L_x_40) ;  /* 0x0000000000147947 */ /* 0x000fec0003800000 */
.L_x_34:
[----:B------:R-:W-:Y:S01]  /*0c30*/  LOP3.LUT R0, R11, 0x80000000, R10, 0x48, !PT ;  /* 0x800000000b007812 */ /* 0x000fe200078e480a */
[----:B------:R-:W-:Y:S06]  /*0c40*/  BRA `(.L_x_40) ;  /* 0x00000000000c7947 */ /* 0x000fec0003800000 */
.L_x_33:
[----:B------:R-:W0:Y:S01]  /*0c50*/  MUFU.RSQ R0, -QNAN ;  /* 0xffc0000000007908 */ /* 0x000e220000001400 */
[----:B------:R-:W-:Y:S05]  /*0c60*/  BRA `(.L_x_40) ;  /* 0x0000000000047947 */ /* 0x000fea0003800000 */
.L_x_32:
[----:B------:R-:W-:-:S07]  /*0c70*/  FADD.FTZ R0, R0, R3 ;  /* 0x0000000300007221 */ /* 0x000fce0000010000 */
.L_x_40:
[----:B------:R-:W-:Y:S05]  /*0c80*/  BSYNC.RECONVERGENT B1 ;  /* 0x0000000000017941 */ /* 0x000fea0003800200 */
.L_x_30:
[----:B------:R-:W-:-:S04]  /*0c90*/  HFMA2 R7, -RZ, RZ, 0, 0 ;  /* 0x00000000ff077431 */ /* 0x000fc800000001ff */
[----:B0-----:R-:W-:Y:S05]  /*0ca0*/  RET.REL.NODEC R6 `(_Z9compute_fiPKfS0_Pf) ;  /* 0xfffffff006d47950 */ /* 0x001fea0003c3ffff */
.L_x_41:
        /* <DEDUP_REMOVED lines=13> */
.L_x_44:


//--------------------- .nv.shared.reserved.0     --------------------------
	.section	.nv.shared.reserved.0,"aw",@nobits
	.weak		__nv_reservedSMEM_offset_0_alias
	.size		__nv_reservedSMEM_offset_0_alias, 0, 64
	.other		__nv_reservedSMEM_offset_0_alias,@"STO_CUDA_RESERVED_SHARED STV_DEFAULT"
__nv_reservedSMEM_offset_0_alias:
	.zero		0
	.zero		64


//--------------------- .nv.constant0._Z9compute_iiPKfS0_Pi --------------------------
	.section	.nv.constant0._Z9compute_iiPKfS0_Pi,"a",@progbits
	.sectionflags	@""
	.align	4
.nv.constant0._Z9compute_iiPKfS0_Pi:
	.zero		928


//--------------------- .nv.constant0._Z9compute_siPKfS0_Ps --------------------------
	.section	.nv.constant0._Z9compute_siPKfS0_Ps,"a",@progbits
	.sectionflags	@""
	.align	4
.nv.constant0._Z9compute_siPKfS0_Ps:
	.zero		928


//--------------------- .nv.constant0._Z9compute_fiPKfS0_Pf --------------------------
	.section	.nv.constant0._Z9compute_fiPKfS0_Pf,"a",@progbits
	.sectionflags	@""
	.align	4
.nv.constant0._Z9compute_fiPKfS0_Pf:
	.zero		928


//--------------------- SYMBOLS --------------------------

	.type		.nv.reservedSmem.offset0,@object
	.size		.nv.reservedSmem.offset0,0x4
